//
// Generated by NVIDIA NVVM Compiler
//
// Compiler Build ID: CL-36424714
// Cuda compilation tools, release 13.0, V13.0.88
// Based on NVVM 20.0.0
//

.version 9.0
.target sm_100
.address_size 64

	// .globl	_Z11iniciarMapaPiii
.extern .shared .align 16 .b8 s[];

.visible .entry _Z11iniciarMapaPiii(
	.param .u64 .ptr .align 1 _Z11iniciarMapaPiii_param_0,
	.param .u32 _Z11iniciarMapaPiii_param_1,
	.param .u32 _Z11iniciarMapaPiii_param_2
)
{
	.reg .pred 	%p<2>;
	.reg .b32 	%r<15>;
	.reg .b64 	%rd<5>;

	ld.param.u64 	%rd1, [_Z11iniciarMapaPiii_param_0];
	ld.param.u32 	%r2, [_Z11iniciarMapaPiii_param_1];
	ld.param.u32 	%r3, [_Z11iniciarMapaPiii_param_2];
	mov.u32 	%r4, %ctaid.x;
	mov.u32 	%r5, %ctaid.y;
	mov.u32 	%r6, %nctaid.x;
	mad.lo.s32 	%r7, %r5, %r6, %r4;
	mov.u32 	%r8, %ntid.x;
	mov.u32 	%r9, %ntid.y;
	mov.u32 	%r10, %tid.x;
	mov.u32 	%r11, %tid.y;
	mad.lo.s32 	%r12, %r7, %r9, %r11;
	mad.lo.s32 	%r1, %r12, %r8, %r10;
	mul.lo.s32 	%r13, %r3, %r2;
	setp.ge.s32 	%p1, %r1, %r13;
	@%p1 bra 	$L__BB0_2;
	cvta.to.global.u64 	%rd2, %rd1;
	mul.wide.s32 	%rd3, %r1, 4;
	add.s64 	%rd4, %rd2, %rd3;
	mov.b32 	%r14, 2147483647;
	st.global.u32 	[%rd4], %r14;
$L__BB0_2:
	ret;

}
	// .globl	_Z17actualizar_kernelPi6Antenaii
.visible .entry _Z17actualizar_kernelPi6Antenaii(
	.param .u64 .ptr .align 1 _Z17actualizar_kernelPi6Antenaii_param_0,
	.param .align 4 .b8 _Z17actualizar_kernelPi6Antenaii_param_1[8],
	.param .u32 _Z17actualizar_kernelPi6Antenaii_param_2,
	.param .u32 _Z17actualizar_kernelPi6Antenaii_param_3
)
{
	.reg .pred 	%p<24>;
	.reg .b32 	%r<96>;
	.reg .b64 	%rd<21>;

	ld.param.u32 	%r1, [_Z17actualizar_kernelPi6Antenaii_param_1];
	ld.param.u32 	%r2, [_Z17actualizar_kernelPi6Antenaii_param_1+4];
	ld.param.u64 	%rd6, [_Z17actualizar_kernelPi6Antenaii_param_0];
	ld.param.u32 	%r40, [_Z17actualizar_kernelPi6Antenaii_param_2];
	ld.param.u32 	%r41, [_Z17actualizar_kernelPi6Antenaii_param_3];
	cvta.to.global.u64 	%rd1, %rd6;
	mad.lo.s32 	%r42, %r41, %r1, %r2;
	mul.wide.s32 	%rd7, %r42, 4;
	add.s64 	%rd8, %rd1, %rd7;
	mov.b32 	%r43, 0;
	st.global.u32 	[%rd8], %r43;
	mov.u32 	%r44, %tid.x;
	mov.u32 	%r45, %ctaid.x;
	mov.u32 	%r3, %ntid.x;
	mad.lo.s32 	%r4, %r45, %r3, %r44;
	mov.u32 	%r46, %tid.y;
	mov.u32 	%r47, %ctaid.y;
	mov.u32 	%r5, %ntid.y;
	mad.lo.s32 	%r6, %r47, %r5, %r46;
	sub.s32 	%r94, %r1, %r6;
	add.s32 	%r8, %r2, %r4;
	abs.s32 	%r9, %r4;
	setp.lt.s32 	%p1, %r94, 0;
	@%p1 bra 	$L__BB1_8;
	mov.u32 	%r88, %r94;
$L__BB1_2:
	sub.s32 	%r48, %r1, %r88;
	abs.s32 	%r11, %r48;
	add.s32 	%r49, %r11, %r9;
	mul.lo.s32 	%r50, %r49, %r49;
	mul.lo.s32 	%r12, %r88, %r41;
	add.s32 	%r51, %r12, %r8;
	mul.wide.s32 	%rd9, %r51, 4;
	add.s64 	%rd10, %rd1, %rd9;
	ld.global.u32 	%r52, [%rd10];
	setp.gt.s32 	%p2, %r50, %r52;
	@%p2 bra 	$L__BB1_8;
	setp.ge.s32 	%p3, %r8, %r41;
	@%p3 bra 	$L__BB1_7;
	mov.u32 	%r89, %r8;
$L__BB1_5:
	sub.s32 	%r53, %r2, %r89;
	abs.s32 	%r54, %r53;
	add.s32 	%r55, %r54, %r11;
	mul.lo.s32 	%r14, %r55, %r55;
	add.s32 	%r56, %r89, %r12;
	mul.wide.s32 	%rd11, %r56, 4;
	add.s64 	%rd2, %rd1, %rd11;
	ld.global.u32 	%r57, [%rd2];
	setp.gt.s32 	%p4, %r14, %r57;
	@%p4 bra 	$L__BB1_7;
	st.global.u32 	[%rd2], %r14;
	add.s32 	%r89, %r89, %r3;
	setp.lt.s32 	%p5, %r89, %r41;
	@%p5 bra 	$L__BB1_5;
$L__BB1_7:
	sub.s32 	%r88, %r88, %r5;
	setp.gt.s32 	%p6, %r88, -1;
	@%p6 bra 	$L__BB1_2;
$L__BB1_8:
	add.s32 	%r92, %r1, %r6;
	sub.s32 	%r18, %r2, %r4;
	setp.ge.s32 	%p7, %r92, %r40;
	@%p7 bra 	$L__BB1_22;
	mov.u32 	%r90, %r92;
$L__BB1_10:
	sub.s32 	%r58, %r1, %r90;
	abs.s32 	%r20, %r58;
	add.s32 	%r59, %r20, %r9;
	mul.lo.s32 	%r60, %r59, %r59;
	mul.lo.s32 	%r21, %r90, %r41;
	add.s32 	%r61, %r21, %r18;
	mul.wide.s32 	%rd12, %r61, 4;
	add.s64 	%rd13, %rd1, %rd12;
	ld.global.u32 	%r62, [%rd13];
	setp.gt.s32 	%p8, %r60, %r62;
	@%p8 bra 	$L__BB1_16;
	setp.lt.s32 	%p9, %r18, 0;
	@%p9 bra 	$L__BB1_15;
	mov.u32 	%r91, %r18;
$L__BB1_13:
	sub.s32 	%r63, %r2, %r91;
	abs.s32 	%r64, %r63;
	add.s32 	%r65, %r64, %r20;
	mul.lo.s32 	%r23, %r65, %r65;
	add.s32 	%r66, %r91, %r21;
	mul.wide.s32 	%rd14, %r66, 4;
	add.s64 	%rd3, %rd1, %rd14;
	ld.global.u32 	%r67, [%rd3];
	setp.gt.s32 	%p10, %r23, %r67;
	@%p10 bra 	$L__BB1_15;
	st.global.u32 	[%rd3], %r23;
	sub.s32 	%r91, %r91, %r3;
	setp.gt.s32 	%p11, %r91, -1;
	@%p11 bra 	$L__BB1_13;
$L__BB1_15:
	add.s32 	%r90, %r90, %r5;
	setp.lt.s32 	%p12, %r90, %r40;
	@%p12 bra 	$L__BB1_10;
$L__BB1_16:
	sub.s32 	%r68, %r1, %r92;
	abs.s32 	%r27, %r68;
	add.s32 	%r69, %r27, %r9;
	mul.lo.s32 	%r70, %r69, %r69;
	mul.lo.s32 	%r28, %r92, %r41;
	add.s32 	%r71, %r28, %r8;
	mul.wide.s32 	%rd15, %r71, 4;
	add.s64 	%rd16, %rd1, %rd15;
	ld.global.u32 	%r72, [%rd16];
	setp.gt.s32 	%p13, %r70, %r72;
	@%p13 bra 	$L__BB1_22;
	setp.ge.s32 	%p14, %r8, %r41;
	@%p14 bra 	$L__BB1_21;
	mov.u32 	%r93, %r8;
$L__BB1_19:
	sub.s32 	%r73, %r2, %r93;
	abs.s32 	%r74, %r73;
	add.s32 	%r75, %r74, %r27;
	mul.lo.s32 	%r30, %r75, %r75;
	add.s32 	%r76, %r93, %r28;
	mul.wide.s32 	%rd17, %r76, 4;
	add.s64 	%rd4, %rd1, %rd17;
	ld.global.u32 	%r77, [%rd4];
	setp.gt.s32 	%p15, %r30, %r77;
	@%p15 bra 	$L__BB1_21;
	st.global.u32 	[%rd4], %r30;
	add.s32 	%r93, %r93, %r3;
	setp.lt.s32 	%p16, %r93, %r41;
	@%p16 bra 	$L__BB1_19;
$L__BB1_21:
	add.s32 	%r92, %r92, %r5;
	setp.lt.s32 	%p17, %r92, %r40;
	@%p17 bra 	$L__BB1_16;
$L__BB1_22:
	setp.lt.s32 	%p18, %r94, 0;
	@%p18 bra 	$L__BB1_29;
$L__BB1_23:
	sub.s32 	%r78, %r1, %r94;
	abs.s32 	%r34, %r78;
	add.s32 	%r79, %r34, %r9;
	mul.lo.s32 	%r80, %r79, %r79;
	mul.lo.s32 	%r35, %r94, %r41;
	add.s32 	%r81, %r35, %r18;
	mul.wide.s32 	%rd18, %r81, 4;
	add.s64 	%rd19, %rd1, %rd18;
	ld.global.u32 	%r82, [%rd19];
	setp.gt.s32 	%p19, %r80, %r82;
	@%p19 bra 	$L__BB1_29;
	setp.lt.s32 	%p20, %r18, 0;
	@%p20 bra 	$L__BB1_28;
	mov.u32 	%r95, %r18;
$L__BB1_26:
	sub.s32 	%r83, %r2, %r95;
	abs.s32 	%r84, %r83;
	add.s32 	%r85, %r84, %r34;
	mul.lo.s32 	%r37, %r85, %r85;
	add.s32 	%r86, %r95, %r35;
	mul.wide.s32 	%rd20, %r86, 4;
	add.s64 	%rd5, %rd1, %rd20;
	ld.global.u32 	%r87, [%rd5];
	setp.gt.s32 	%p21, %r37, %r87;
	@%p21 bra 	$L__BB1_28;
	st.global.u32 	[%rd5], %r37;
	sub.s32 	%r95, %r95, %r3;
	setp.gt.s32 	%p22, %r95, -1;
	@%p22 bra 	$L__BB1_26;
$L__BB1_28:
	sub.s32 	%r94, %r94, %r5;
	setp.gt.s32 	%p23, %r94, -1;
	@%p23 bra 	$L__BB1_23;
$L__BB1_29:
	ret;

}
	// .globl	_Z10max_kernelILj256EEvPiS0_S0_S0_i
.visible .entry _Z10max_kernelILj256EEvPiS0_S0_S0_i(
	.param .u64 .ptr .align 1 _Z10max_kernelILj256EEvPiS0_S0_S0_i_param_0,
	.param .u64 .ptr .align 1 _Z10max_kernelILj256EEvPiS0_S0_S0_i_param_1,
	.param .u64 .ptr .align 1 _Z10max_kernelILj256EEvPiS0_S0_S0_i_param_2,
	.param .u64 .ptr .align 1 _Z10max_kernelILj256EEvPiS0_S0_S0_i_param_3,
	.param .u32 _Z10max_kernelILj256EEvPiS0_S0_S0_i_param_4
)
{
	.reg .pred 	%p<36>;
	.reg .b32 	%r<114>;
	.reg .b64 	%rd<18>;

	ld.param.u64 	%rd6, [_Z10max_kernelILj256EEvPiS0_S0_S0_i_param_0];
	ld.param.u64 	%rd3, [_Z10max_kernelILj256EEvPiS0_S0_S0_i_param_1];
	ld.param.u64 	%rd4, [_Z10max_kernelILj256EEvPiS0_S0_S0_i_param_2];
	ld.param.u64 	%rd5, [_Z10max_kernelILj256EEvPiS0_S0_S0_i_param_3];
	ld.param.u32 	%r66, [_Z10max_kernelILj256EEvPiS0_S0_S0_i_param_4];
	cvta.to.global.u64 	%rd1, %rd6;
	mov.u32 	%r1, %ntid.x;
	mov.u32 	%r2, %tid.x;
	mov.u32 	%r3, %ctaid.x;
	mad.lo.s32 	%r93, %r3, %r1, %r2;
	setp.eq.s64 	%p1, %rd3, 0;
	@%p1 bra 	$L__BB2_6;
	setp.ge.u32 	%p2, %r93, %r66;
	mov.b32 	%r100, 2147483647;
	mov.b32 	%r99, -2147483648;
	@%p2 bra 	$L__BB2_9;
	mov.u32 	%r71, %nctaid.x;
	mul.lo.s32 	%r5, %r1, %r71;
	cvta.to.global.u64 	%rd2, %rd3;
	mov.b32 	%r99, -2147483648;
	mov.b32 	%r100, 2147483647;
$L__BB2_3:
	mul.wide.u32 	%rd7, %r93, 4;
	add.s64 	%rd8, %rd1, %rd7;
	ld.global.u32 	%r16, [%rd8];
	setp.le.s32 	%p3, %r16, %r99;
	@%p3 bra 	$L__BB2_5;
	add.s64 	%rd10, %rd2, %rd7;
	ld.global.u32 	%r100, [%rd10];
	mov.u32 	%r99, %r16;
$L__BB2_5:
	add.s32 	%r93, %r93, %r5;
	setp.lt.u32 	%p4, %r93, %r66;
	@%p4 bra 	$L__BB2_3;
	bra.uni 	$L__BB2_9;
$L__BB2_6:
	setp.ge.u32 	%p5, %r93, %r66;
	mov.b32 	%r100, 2147483647;
	mov.b32 	%r99, -2147483648;
	@%p5 bra 	$L__BB2_9;
	mov.u32 	%r76, %nctaid.x;
	mul.lo.s32 	%r6, %r1, %r76;
	mov.b32 	%r99, -2147483648;
	mov.b32 	%r100, 2147483647;
$L__BB2_8:
	mul.wide.u32 	%rd11, %r93, 4;
	add.s64 	%rd12, %rd1, %rd11;
	ld.global.u32 	%r77, [%rd12];
	setp.gt.s32 	%p6, %r77, %r99;
	max.s32 	%r99, %r77, %r99;
	selp.b32 	%r100, %r93, %r100, %p6;
	add.s32 	%r93, %r93, %r6;
	setp.lt.u32 	%p7, %r93, %r66;
	@%p7 bra 	$L__BB2_8;
$L__BB2_9:
	shl.b32 	%r78, %r1, 2;
	mov.u32 	%r79, s;
	add.s32 	%r23, %r79, %r78;
	shl.b32 	%r80, %r2, 2;
	add.s32 	%r24, %r79, %r80;
	st.shared.u32 	[%r24], %r99;
	add.s32 	%r25, %r23, %r80;
	st.shared.u32 	[%r25], %r100;
	bar.sync 	0;
	setp.gt.u32 	%p8, %r2, 127;
	@%p8 bra 	$L__BB2_15;
	ld.shared.u32 	%r26, [%r24+512];
	ld.shared.u32 	%r27, [%r24];
	setp.le.s32 	%p9, %r26, %r27;
	@%p9 bra 	$L__BB2_12;
	ld.shared.u32 	%r101, [%r25+512];
	bra.uni 	$L__BB2_14;
$L__BB2_12:
	setp.ne.s32 	%p10, %r26, %r27;
	@%p10 bra 	$L__BB2_15;
	ld.shared.u32 	%r101, [%r25+512];
	ld.shared.u32 	%r81, [%r25];
	setp.ge.s32 	%p11, %r101, %r81;
	@%p11 bra 	$L__BB2_15;
$L__BB2_14:
	st.shared.u32 	[%r24], %r26;
	st.shared.u32 	[%r25], %r101;
$L__BB2_15:
	bar.sync 	0;
	setp.gt.u32 	%p12, %r2, 63;
	@%p12 bra 	$L__BB2_21;
	ld.shared.u32 	%r31, [%r24+256];
	ld.shared.u32 	%r32, [%r24];
	setp.le.s32 	%p13, %r31, %r32;
	@%p13 bra 	$L__BB2_18;
	ld.shared.u32 	%r102, [%r25+256];
	bra.uni 	$L__BB2_20;
$L__BB2_18:
	setp.ne.s32 	%p14, %r31, %r32;
	@%p14 bra 	$L__BB2_21;
	ld.shared.u32 	%r102, [%r25+256];
	ld.shared.u32 	%r82, [%r25];
	setp.ge.s32 	%p15, %r102, %r82;
	@%p15 bra 	$L__BB2_21;
$L__BB2_20:
	st.shared.u32 	[%r24], %r31;
	st.shared.u32 	[%r25], %r102;
$L__BB2_21:
	bar.sync 	0;
	setp.gt.u32 	%p16, %r2, 31;
	@%p16 bra 	$L__BB2_54;
	ld.shared.u32 	%r36, [%r24+128];
	ld.shared.u32 	%r104, [%r24];
	setp.le.s32 	%p17, %r36, %r104;
	@%p17 bra 	$L__BB2_24;
	ld.shared.u32 	%r103, [%r25+128];
	bra.uni 	$L__BB2_26;
$L__BB2_24:
	setp.ne.s32 	%p18, %r36, %r104;
	@%p18 bra 	$L__BB2_27;
	ld.shared.u32 	%r103, [%r25+128];
	ld.shared.u32 	%r83, [%r25];
	setp.ge.s32 	%p19, %r103, %r83;
	mov.u32 	%r104, %r36;
	@%p19 bra 	$L__BB2_27;
$L__BB2_26:
	st.shared.u32 	[%r24], %r36;
	st.shared.u32 	[%r25], %r103;
	mov.u32 	%r104, %r36;
$L__BB2_27:
	ld.shared.u32 	%r42, [%r24+64];
	setp.le.s32 	%p20, %r42, %r104;
	@%p20 bra 	$L__BB2_29;
	ld.shared.u32 	%r105, [%r25+64];
	bra.uni 	$L__BB2_31;
$L__BB2_29:
	setp.ne.s32 	%p21, %r42, %r104;
	@%p21 bra 	$L__BB2_32;
	ld.shared.u32 	%r105, [%r25+64];
	ld.shared.u32 	%r84, [%r25];
	setp.ge.s32 	%p22, %r105, %r84;
	@%p22 bra 	$L__BB2_32;
$L__BB2_31:
	st.shared.u32 	[%r24], %r42;
	st.shared.u32 	[%r25], %r105;
	mov.u32 	%r104, %r42;
$L__BB2_32:
	ld.shared.u32 	%r47, [%r24+32];
	setp.le.s32 	%p23, %r47, %r104;
	@%p23 bra 	$L__BB2_34;
	ld.shared.u32 	%r107, [%r25+32];
	bra.uni 	$L__BB2_36;
$L__BB2_34:
	setp.ne.s32 	%p24, %r47, %r104;
	@%p24 bra 	$L__BB2_37;
	ld.shared.u32 	%r107, [%r25+32];
	ld.shared.u32 	%r85, [%r25];
	setp.ge.s32 	%p25, %r107, %r85;
	@%p25 bra 	$L__BB2_37;
$L__BB2_36:
	st.shared.u32 	[%r24], %r47;
	st.shared.u32 	[%r25], %r107;
	mov.u32 	%r104, %r47;
$L__BB2_37:
	ld.shared.u32 	%r52, [%r24+16];
	setp.le.s32 	%p26, %r52, %r104;
	@%p26 bra 	$L__BB2_39;
	ld.shared.u32 	%r109, [%r25+16];
	bra.uni 	$L__BB2_41;
$L__BB2_39:
	setp.ne.s32 	%p27, %r52, %r104;
	@%p27 bra 	$L__BB2_42;
	ld.shared.u32 	%r109, [%r25+16];
	ld.shared.u32 	%r86, [%r25];
	setp.ge.s32 	%p28, %r109, %r86;
	@%p28 bra 	$L__BB2_42;
$L__BB2_41:
	st.shared.u32 	[%r24], %r52;
	st.shared.u32 	[%r25], %r109;
	mov.u32 	%r104, %r52;
$L__BB2_42:
	ld.shared.u32 	%r57, [%r24+8];
	setp.le.s32 	%p29, %r57, %r104;
	@%p29 bra 	$L__BB2_44;
	ld.shared.u32 	%r111, [%r25+8];
	bra.uni 	$L__BB2_46;
$L__BB2_44:
	setp.ne.s32 	%p30, %r57, %r104;
	@%p30 bra 	$L__BB2_47;
	ld.shared.u32 	%r111, [%r25+8];
	ld.shared.u32 	%r87, [%r25];
	setp.ge.s32 	%p31, %r111, %r87;
	@%p31 bra 	$L__BB2_47;
$L__BB2_46:
	st.shared.u32 	[%r24], %r57;
	st.shared.u32 	[%r25], %r111;
	mov.u32 	%r104, %r57;
$L__BB2_47:
	ld.shared.u32 	%r62, [%r24+4];
	setp.le.s32 	%p32, %r62, %r104;
	@%p32 bra 	$L__BB2_49;
	ld.shared.u32 	%r113, [%r25+4];
	bra.uni 	$L__BB2_51;
$L__BB2_49:
	setp.ne.s32 	%p33, %r62, %r104;
	@%p33 bra 	$L__BB2_52;
	ld.shared.u32 	%r113, [%r25+4];
	ld.shared.u32 	%r88, [%r25];
	setp.ge.s32 	%p34, %r113, %r88;
	@%p34 bra 	$L__BB2_52;
$L__BB2_51:
	st.shared.u32 	[%r24], %r62;
	st.shared.u32 	[%r25], %r113;
$L__BB2_52:
	setp.ne.s32 	%p35, %r2, 0;
	@%p35 bra 	$L__BB2_54;
	ld.shared.u32 	%r89, [s];
	cvta.to.global.u64 	%rd13, %rd4;
	mul.wide.u32 	%rd14, %r3, 4;
	add.s64 	%rd15, %rd13, %rd14;
	st.global.u32 	[%rd15], %r89;
	ld.shared.u32 	%r90, [%r23];
	cvta.to.global.u64 	%rd16, %rd5;
	add.s64 	%rd17, %rd16, %rd14;
	st.global.u32 	[%rd17], %r90;
$L__BB2_54:
	ret;

}


// ===== COMPILED SASS (sm_100) =====

	.target	sm_100

	.elftype	@"ET_EXEC"


//--------------------- .note.nv.tkinfo           --------------------------
	.section	.note.nv.tkinfo,"",@"SHT_NOTE"
	.sectionflags	@"SHF_NOTE_NV_TKINFO"
	.tkinfo
        /*0018*/ 	.word	0x00000002
        /*0030*/ 	.string	""
        /*0030*/ 	.string	"ptxas"
        /*0030*/ 	.string	"Cuda compilation tools, release 13.0, V13.0.88"
        /*0030*/ 	.string	"Build cuda_13.0.r13.0/compiler.36424714_0"
        /*0030*/ 	.string	"-arch sm_100 -m 64 "



//--------------------- .note.nv.cuinfo           --------------------------
	.section	.note.nv.cuinfo,"",@"SHT_NOTE"
	.sectionflags	@"SHF_NOTE_NV_CUINFO"
        /*0018*/ 	.short	0x0002
        /*001a*/ 	.short	0x0064
        /*001c*/ 	.short	0x0082
	.zero		2


//--------------------- .nv.info                  --------------------------
	.section	.nv.info,"",@"SHT_CUDA_INFO"
	.align	4


	//----- nvinfo : EIATTR_REGCOUNT
	.align		4
        /*0000*/ 	.byte	0x04, 0x2f
        /*0002*/ 	.short	(.L_1 - .L_0)
	.align		4
.L_0:
        /*0004*/ 	.word	index@(_Z11iniciarMapaPiii)
        /*0008*/ 	.word	0x0000000a


	//----- nvinfo : EIATTR_FRAME_SIZE
	.align		4
.L_1:
        /*000c*/ 	.byte	0x04, 0x11
        /*000e*/ 	.short	(.L_3 - .L_2)
	.align		4
.L_2:
        /*0010*/ 	.word	index@(_Z11iniciarMapaPiii)
        /*0014*/ 	.word	0x00000000


	//----- nvinfo : EIATTR_REGCOUNT
	.align		4
.L_3:
        /*0018*/ 	.byte	0x04, 0x2f
        /*001a*/ 	.short	(.L_5 - .L_4)
	.align		4
.L_4:
        /*001c*/ 	.word	index@(_Z17actualizar_kernelPi6Antenaii)
        /*0020*/ 	.word	0x00000015


	//----- nvinfo : EIATTR_FRAME_SIZE
	.align		4
.L_5:
        /*0024*/ 	.byte	0x04, 0x11
        /*0026*/ 	.short	(.L_7 - .L_6)
	.align		4
.L_6:
        /*0028*/ 	.word	index@(_Z17actualizar_kernelPi6Antenaii)
        /*002c*/ 	.word	0x00000000


	//----- nvinfo : EIATTR_REGCOUNT
	.align		4
.L_7:
        /*0030*/ 	.byte	0x04, 0x2f
        /*0032*/ 	.short	(.L_9 - .L_8)
	.align		4
.L_8:
        /*0034*/ 	.word	index@(_Z10max_kernelILj256EEvPiS0_S0_S0_i)
        /*0038*/ 	.word	0x00000010


	//----- nvinfo : EIATTR_FRAME_SIZE
	.align		4
.L_9:
        /*003c*/ 	.byte	0x04, 0x11
        /*003e*/ 	.short	(.L_11 - .L_10)
	.align		4
.L_10:
        /*0040*/ 	.word	index@(_Z10max_kernelILj256EEvPiS0_S0_S0_i)
        /*0044*/ 	.word	0x00000000


	//----- nvinfo : EIATTR_MIN_STACK_SIZE
	.align		4
.L_11:
        /*0048*/ 	.byte	0x04, 0x12
        /*004a*/ 	.short	(.L_13 - .L_12)
	.align		4
.L_12:
        /*004c*/ 	.word	index@(_Z10max_kernelILj256EEvPiS0_S0_S0_i)
        /*0050*/ 	.word	0x00000000


	//----- nvinfo : EIATTR_MIN_STACK_SIZE
	.align		4
.L_13:
        /*0054*/ 	.byte	0x04, 0x12
        /*0056*/ 	.short	(.L_15 - .L_14)
	.align		4
.L_14:
        /*0058*/ 	.word	index@(_Z17actualizar_kernelPi6Antenaii)
        /*005c*/ 	.word	0x00000000


	//----- nvinfo : EIATTR_MIN_STACK_SIZE
	.align		4
.L_15:
        /*0060*/ 	.byte	0x04, 0x12
        /*0062*/ 	.short	(.L_17 - .L_16)
	.align		4
.L_16:
        /*0064*/ 	.word	index@(_Z11iniciarMapaPiii)
        /*0068*/ 	.word	0x00000000
.L_17:


//--------------------- .nv.compat                --------------------------
	.section	.nv.compat,"",@"SHT_CUDA_COMPAT_INFO"
	.align	4
        /*0000*/ 	.byte	0x02, 0x09, 0x00, 0x00, 0x02, 0x02, 0x01, 0x00, 0x02, 0x05, 0x05, 0x00, 0x03, 0x07, 0x01, 0x01
        /*0010*/ 	.byte	0x02, 0x03, 0x00, 0x00, 0x02, 0x06, 0x01, 0x00, 0x04, 0x0b, 0x08, 0x00, 0x09, 0x00, 0x00, 0x00
        /*0020*/ 	.byte	0x00, 0x00, 0x00, 0x00


//--------------------- .nv.info._Z10max_kernelILj256EEvPiS0_S0_S0_i --------------------------
	.section	.nv.info._Z10max_kernelILj256EEvPiS0_S0_S0_i,"",@"SHT_CUDA_INFO"
	.sectionflags	@""
	.align	4


	//----- nvinfo : EIATTR_CUDA_API_VERSION
	.align		4
        /*0000*/ 	.byte	0x04, 0x37
        /*0002*/ 	.short	(.L_19 - .L_18)
.L_18:
        /*0004*/ 	.word	0x00000082


	//----- nvinfo : EIATTR_KPARAM_INFO
	.align		4
.L_19:
        /*0008*/ 	.byte	0x04, 0x17
        /*000a*/ 	.short	(.L_21 - .L_20)
.L_20:
        /*000c*/ 	.word	0x00000000
        /*0010*/ 	.short	0x0004
        /*0012*/ 	.short	0x0020
        /*0014*/ 	.byte	0x00, 0xf0, 0x11, 0x00


	//----- nvinfo : EIATTR_KPARAM_INFO
	.align		4
.L_21:
        /*0018*/ 	.byte	0x04, 0x17
        /*001a*/ 	.short	(.L_23 - .L_22)
.L_22:
        /*001c*/ 	.word	0x00000000
        /*0020*/ 	.short	0x0003
        /*0022*/ 	.short	0x0018
        /*0024*/ 	.byte	0x00, 0xf5, 0x21, 0x00


	//----- nvinfo : EIATTR_KPARAM_INFO
	.align		4
.L_23:
        /*0028*/ 	.byte	0x04, 0x17
        /*002a*/ 	.short	(.L_25 - .L_24)
.L_24:
        /*002c*/ 	.word	0x00000000
        /*0030*/ 	.short	0x0002
        /*0032*/ 	.short	0x0010
        /*0034*/ 	.byte	0x00, 0xf5, 0x21, 0x00


	//----- nvinfo : EIATTR_KPARAM_INFO
	.align		4
.L_25:
        /*0038*/ 	.byte	0x04, 0x17
        /*003a*/ 	.short	(.L_27 - .L_26)
.L_26:
        /*003c*/ 	.word	0x00000000
        /*0040*/ 	.short	0x0001
        /*0042*/ 	.short	0x0008
        /*0044*/ 	.byte	0x00, 0xf5, 0x21, 0x00


	//----- nvinfo : EIATTR_KPARAM_INFO
	.align		4
.L_27:
        /*0048*/ 	.byte	0x04, 0x17
        /*004a*/ 	.short	(.L_29 - .L_28)
.L_28:
        /*004c*/ 	.word	0x00000000
        /*0050*/ 	.short	0x0000
        /*0052*/ 	.short	0x0000
        /*0054*/ 	.byte	0x00, 0xf5, 0x21, 0x00


	//----- nvinfo : EIATTR_SPARSE_MMA_MASK
	.align		4
.L_29:
        /*0058*/ 	.byte	0x03, 0x50
        /*005a*/ 	.short	0x0000


	//----- nvinfo : EIATTR_MAXREG_COUNT
	.align		4
        /*005c*/ 	.byte	0x03, 0x1b
        /*005e*/ 	.short	0x00ff


	//----- nvinfo : EIATTR_NUM_BARRIERS
	.align		4
        /*0060*/ 	.byte	0x02, 0x4c
        /*0062*/ 	.byte	0x01
	.zero		1


	//----- nvinfo : EIATTR_MERCURY_ISA_VERSION
	.align		4
        /*0064*/ 	.byte	0x03, 0x5f
        /*0066*/ 	.short	0x0101


	//----- nvinfo : EIATTR_VRC_CTA_INIT_COUNT
	.align		4
        /*0068*/ 	.byte	0x02, 0x4a
	.zero		1
	.zero		1


	//----- nvinfo : EIATTR_EXIT_INSTR_OFFSETS
	.align		4
        /*006c*/ 	.byte	0x04, 0x1c
        /*006e*/ 	.short	(.L_31 - .L_30)


	//   ....[0]....
.L_30:
        /*0070*/ 	.word	0x00000710


	//   ....[1]....
        /*0074*/ 	.word	0x00000f00


	//   ....[2]....
        /*0078*/ 	.word	0x00000f90


	//----- nvinfo : EIATTR_CRS_STACK_SIZE
	.align		4
.L_31:
        /*007c*/ 	.byte	0x04, 0x1e
        /*007e*/ 	.short	(.L_33 - .L_32)
.L_32:
        /*0080*/ 	.word	0x00000000


	//----- nvinfo : EIATTR_CBANK_PARAM_SIZE
	.align		4
.L_33:
        /*0084*/ 	.byte	0x03, 0x19
        /*0086*/ 	.short	0x0024


	//----- nvinfo : EIATTR_PARAM_CBANK
	.align		4
        /*0088*/ 	.byte	0x04, 0x0a
        /*008a*/ 	.short	(.L_35 - .L_34)
	.align		4
.L_34:
        /*008c*/ 	.word	index@(.nv.constant0._Z10max_kernelILj256EEvPiS0_S0_S0_i)
        /*0090*/ 	.short	0x0380
        /*0092*/ 	.short	0x0024


	//----- nvinfo : EIATTR_SW_WAR
	.align		4
.L_35:
        /*0094*/ 	.byte	0x04, 0x36
        /*0096*/ 	.short	(.L_37 - .L_36)
.L_36:
        /*0098*/ 	.word	0x00000008
.L_37:


//--------------------- .nv.info._Z17actualizar_kernelPi6Antenaii --------------------------
	.section	.nv.info._Z17actualizar_kernelPi6Antenaii,"",@"SHT_CUDA_INFO"
	.sectionflags	@""
	.align	4


	//----- nvinfo : EIATTR_CUDA_API_VERSION
	.align		4
        /*0000*/ 	.byte	0x04, 0x37
        /*0002*/ 	.short	(.L_39 - .L_38)
.L_38:
        /*0004*/ 	.word	0x00000082


	//----- nvinfo : EIATTR_KPARAM_INFO
	.align		4
.L_39:
        /*0008*/ 	.byte	0x04, 0x17
        /*000a*/ 	.short	(.L_41 - .L_40)
.L_40:
        /*000c*/ 	.word	0x00000000
        /*0010*/ 	.short	0x0003
        /*0012*/ 	.short	0x0014
        /*0014*/ 	.byte	0x00, 0xf0, 0x11, 0x00


	//----- nvinfo : EIATTR_KPARAM_INFO
	.align		4
.L_41:
        /*0018*/ 	.byte	0x04, 0x17
        /*001a*/ 	.short	(.L_43 - .L_42)
.L_42:
        /*001c*/ 	.word	0x00000000
        /*0020*/ 	.short	0x0002
        /*0022*/ 	.short	0x0010
        /*0024*/ 	.byte	0x00, 0xf0, 0x11, 0x00


	//----- nvinfo : EIATTR_KPARAM_INFO
	.align		4
.L_43:
        /*0028*/ 	.byte	0x04, 0x17
        /*002a*/ 	.short	(.L_45 - .L_44)
.L_44:
        /*002c*/ 	.word	0x00000000
        /*0030*/ 	.short	0x0001
        /*0032*/ 	.short	0x0008
        /*0034*/ 	.byte	0x00, 0xf0, 0x21, 0x00


	//----- nvinfo : EIATTR_KPARAM_INFO
	.align		4
.L_45:
        /*0038*/ 	.byte	0x04, 0x17
        /*003a*/ 	.short	(.L_47 - .L_46)
.L_46:
        /*003c*/ 	.word	0x00000000
        /*0040*/ 	.short	0x0000
        /*0042*/ 	.short	0x0000
        /*0044*/ 	.byte	0x00, 0xf5, 0x21, 0x00


	//----- nvinfo : EIATTR_SPARSE_MMA_MASK
	.align		4
.L_47:
        /*0048*/ 	.byte	0x03, 0x50
        /*004a*/ 	.short	0x0000


	//----- nvinfo : EIATTR_MAXREG_COUNT
	.align		4
        /*004c*/ 	.byte	0x03, 0x1b
        /*004e*/ 	.short	0x00ff


	//----- nvinfo : EIATTR_MERCURY_ISA_VERSION
	.align		4
        /*0050*/ 	.byte	0x03, 0x5f
        /*0052*/ 	.short	0x0101


	//----- nvinfo : EIATTR_VRC_CTA_INIT_COUNT
	.align		4
        /*0054*/ 	.byte	0x02, 0x4a
	.zero		1
	.zero		1


	//----- nvinfo : EIATTR_EXIT_INSTR_OFFSETS
	.align		4
        /*0058*/ 	.byte	0x04, 0x1c
        /*005a*/ 	.short	(.L_49 - .L_48)


	//   ....[0]....
.L_48:
        /*005c*/ 	.word	0x00000990


	//   ....[1]....
        /*0060*/ 	.word	0x00000a60


	//   ....[2]....
        /*0064*/ 	.word	0x00000be0


	//----- nvinfo : EIATTR_CRS_STACK_SIZE
	.align		4
.L_49:
        /*0068*/ 	.byte	0x04, 0x1e
        /*006a*/ 	.short	(.L_51 - .L_50)
.L_50:
        /*006c*/ 	.word	0x00000000


	//----- nvinfo : EIATTR_CBANK_PARAM_SIZE
	.align		4
.L_51:
        /*0070*/ 	.byte	0x03, 0x19
        /*0072*/ 	.short	0x0018


	//----- nvinfo : EIATTR_PARAM_CBANK
	.align		4
        /*0074*/ 	.byte	0x04, 0x0a
        /*0076*/ 	.short	(.L_53 - .L_52)
	.align		4
.L_52:
        /*0078*/ 	.word	index@(.nv.constant0._Z17actualizar_kernelPi6Antenaii)
        /*007c*/ 	.short	0x0380
        /*007e*/ 	.short	0x0018


	//----- nvinfo : EIATTR_SW_WAR
	.align		4
.L_53:
        /*0080*/ 	.byte	0x04, 0x36
        /*0082*/ 	.short	(.L_55 - .L_54)
.L_54:
        /*0084*/ 	.word	0x00000008
.L_55:


//--------------------- .nv.info._Z11iniciarMapaPiii --------------------------
	.section	.nv.info._Z11iniciarMapaPiii,"",@"SHT_CUDA_INFO"
	.sectionflags	@""
	.align	4


	//----- nvinfo : EIATTR_CUDA_API_VERSION
	.align		4
        /*0000*/ 	.byte	0x04, 0x37
        /*0002*/ 	.short	(.L_57 - .L_56)
.L_56:
        /*0004*/ 	.word	0x00000082


	//----- nvinfo : EIATTR_KPARAM_INFO
	.align		4
.L_57:
        /*0008*/ 	.byte	0x04, 0x17
        /*000a*/ 	.short	(.L_59 - .L_58)
.L_58:
        /*000c*/ 	.word	0x00000000
        /*0010*/ 	.short	0x0002
        /*0012*/ 	.short	0x000c
        /*0014*/ 	.byte	0x00, 0xf0, 0x11, 0x00


	//----- nvinfo : EIATTR_KPARAM_INFO
	.align		4
.L_59:
        /*0018*/ 	.byte	0x04, 0x17
        /*001a*/ 	.short	(.L_61 - .L_60)
.L_60:
        /*001c*/ 	.word	0x00000000
        /*0020*/ 	.short	0x0001
        /*0022*/ 	.short	0x0008
        /*0024*/ 	.byte	0x00, 0xf0, 0x11, 0x00


	//----- nvinfo : EIATTR_KPARAM_INFO
	.align		4
.L_61:
        /*0028*/ 	.byte	0x04, 0x17
        /*002a*/ 	.short	(.L_63 - .L_62)
.L_62:
        /*002c*/ 	.word	0x00000000
        /*0030*/ 	.short	0x0000
        /*0032*/ 	.short	0x0000
        /*0034*/ 	.byte	0x00, 0xf5, 0x21, 0x00


	//----- nvinfo : EIATTR_SPARSE_MMA_MASK
	.align		4
.L_63:
        /*0038*/ 	.byte	0x03, 0x50
        /*003a*/ 	.short	0x0000


	//----- nvinfo : EIATTR_MAXREG_COUNT
	.align		4
        /*003c*/ 	.byte	0x03, 0x1b
        /*003e*/ 	.short	0x00ff


	//----- nvinfo : EIATTR_MERCURY_ISA_VERSION
	.align		4
        /*0040*/ 	.byte	0x03, 0x5f
        /*0042*/ 	.short	0x0101


	//----- nvinfo : EIATTR_VRC_CTA_INIT_COUNT
	.align		4
        /*0044*/ 	.byte	0x02, 0x4a
	.zero		1
	.zero		1


	//----- nvinfo : EIATTR_EXIT_INSTR_OFFSETS
	.align		4
        /*0048*/ 	.byte	0x04, 0x1c
        /*004a*/ 	.short	(.L_65 - .L_64)


	//   ....[0]....
.L_64:
        /*004c*/ 	.word	0x000000e0


	//   ....[1]....
        /*0050*/ 	.word	0x00000140


	//----- nvinfo : EIATTR_CBANK_PARAM_SIZE
	.align		4
.L_65:
        /*0054*/ 	.byte	0x03, 0x19
        /*0056*/ 	.short	0x0010


	//----- nvinfo : EIATTR_PARAM_CBANK
	.align		4
        /*0058*/ 	.byte	0x04, 0x0a
        /*005a*/ 	.short	(.L_67 - .L_66)
	.align		4
.L_66:
        /*005c*/ 	.word	index@(.nv.constant0._Z11iniciarMapaPiii)
        /*0060*/ 	.short	0x0380
        /*0062*/ 	.short	0x0010


	//----- nvinfo : EIATTR_SW_WAR
	.align		4
.L_67:
        /*0064*/ 	.byte	0x04, 0x36
        /*0066*/ 	.short	(.L_69 - .L_68)
.L_68:
        /*0068*/ 	.word	0x00000008
.L_69:


//--------------------- .nv.callgraph             --------------------------
	.section	.nv.callgraph,"",@"SHT_CUDA_CALLGRAPH"
	.align	4
	.sectionentsize	8
	.align		4
        /*0000*/ 	.word	0x00000000
	.align		4
        /*0004*/ 	.word	0xffffffff
	.align		4
        /*0008*/ 	.word	0x00000000
	.align		4
        /*000c*/ 	.word	0xfffffffe
	.align		4
        /*0010*/ 	.word	0x00000000
	.align		4
        /*0014*/ 	.word	0xfffffffd
	.align		4
        /*0018*/ 	.word	0x00000000
	.align		4
        /*001c*/ 	.word	0xfffffffc


//--------------------- .text._Z10max_kernelILj256EEvPiS0_S0_S0_i --------------------------
	.section	.text._Z10max_kernelILj256EEvPiS0_S0_S0_i,"ax",@progbits
	.align	128
        .global         _Z10max_kernelILj256EEvPiS0_S0_S0_i
        .type           _Z10max_kernelILj256EEvPiS0_S0_S0_i,@function
        .size           _Z10max_kernelILj256EEvPiS0_S0_S0_i,(.L_x_64 - _Z10max_kernelILj256EEvPiS0_S0_S0_i)
        .other          _Z10max_kernelILj256EEvPiS0_S0_S0_i,@"STO_CUDA_ENTRY STV_DEFAULT"
_Z10max_kernelILj256EEvPiS0_S0_S0_i:
.text._Z10max_kernelILj256EEvPiS0_S0_S0_i:
[----:B------:R-:W-:Y:S01]  /*0000*/  LDC R1, c[0x0][0x37c] ;  /* 0x0000df00ff017b82 */ /* 0x000fe20000000800 */
[----:B------:R-:W0:Y:S01]  /*0010*/  LDCU.64 UR4, c[0x0][0x388] ;  /* 0x00007100ff0477ac */ /* 0x000e220008000a00 */
[----:B------:R-:W1:Y:S01]  /*0020*/  S2R R3, SR_TID.X ;  /* 0x0000000000037919 */ /* 0x000e620000002100 */
[----:B------:R-:W-:Y:S01]  /*0030*/  BSSY.RECONVERGENT B0, `(.L_x_0) ;  /* 0x0000035000007945 */ /* 0x000fe20003800200 */
[----:B------:R-:W1:Y:S01]  /*0040*/  LDCU UR6, c[0x0][0x360] ;  /* 0x00006c00ff0677ac */ /* 0x000e620008000800 */
[----:B------:R-:W1:Y:S01]  /*0050*/  S2R R0, SR_CTAID.X ;  /* 0x0000000000007919 */ /* 0x000e620000002500 */
[----:B------:R-:W2:Y:S01]  /*0060*/  LDCU.64 UR8, c[0x0][0x358] ;  /* 0x00006b00ff0877ac */ /* 0x000ea20008000a00 */
[----:B0-----:R-:W-:-:S04]  /*0070*/  UISETP.NE.U32.AND UP0, UPT, UR4, URZ, UPT ;  /* 0x000000ff0400728c */ /* 0x001fc8000bf05070 */
[----:B------:R-:W-:Y:S01]  /*0080*/  UISETP.NE.AND.EX UP0, UPT, UR5, URZ, UPT, UP0 ;  /* 0x000000ff0500728c */ /* 0x000fe2000bf05300 */
[----:B-1----:R-:W-:-:S08]  /*0090*/  IMAD R11, R0, UR6, R3 ;  /* 0x00000006000b7c24 */ /* 0x002fd0000f8e0203 */
[----:B--2---:R-:W-:Y:S05]  /*00a0*/  BRA.U !UP0, `(.L_x_1) ;  /* 0x00000001086c7547 */ /* 0x004fea000b800000 */
[----:B------:R-:W0:Y:S01]  /*00b0*/  LDCU UR4, c[0x0][0x3a0] ;  /* 0x00007400ff0477ac */ /* 0x000e220008000800 */
[----:B------:R-:W-:Y:S02]  /*00c0*/  IMAD.MOV.U32 R10, RZ, RZ, 0x7fffffff ;  /* 0x7fffffffff0a7424 */ /* 0x000fe400078e00ff */
[----:B------:R-:W-:Y:S01]  /*00d0*/  IMAD.MOV.U32 R13, RZ, RZ, -0x80000000 ;  /* 0x80000000ff0d7424 */ /* 0x000fe200078e00ff */
[----:B------:R-:W1:Y:S01]  /*00e0*/  LDCU UR5, c[0x0][0x3a0] ;  /* 0x00007400ff0577ac */ /* 0x000e620008000800 */
[----:B0-----:R-:W-:-:S13]  /*00f0*/  ISETP.GE.U32.AND P0, PT, R11, UR4, PT ;  /* 0x000000040b007c0c */ /* 0x001fda000bf06070 */
[----:B-1----:R-:W-:Y:S05]  /*0100*/  @P0 BRA `(.L_x_2) ;  /* 0x00000000009c0947 */ /* 0x002fea0003800000 */
[----:B------:R-:W0:Y:S01]  /*0110*/  LDC R2, c[0x0][0x370] ;  /* 0x0000dc00ff027b82 */ /* 0x000e220000000800 */
[----:B------:R-:W-:Y:S01]  /*0120*/  BSSY.RECONVERGENT B1, `(.L_x_3) ;  /* 0x0000012000017945 */ /* 0x000fe20003800200 */
[----:B------:R-:W-:Y:S02]  /*0130*/  IMAD.MOV.U32 R13, RZ, RZ, -0x80000000 ;  /* 0x80000000ff0d7424 */ /* 0x000fe400078e00ff */
[----:B------:R-:W-:-:S04]  /*0140*/  IMAD.MOV.U32 R10, RZ, RZ, 0x7fffffff ;  /* 0x7fffffffff0a7424 */ /* 0x000fc800078e00ff */
[----:B------:R-:W1:Y:S08]  /*0150*/  LDC.64 R6, c[0x0][0x380] ;  /* 0x0000e000ff067b82 */ /* 0x000e700000000a00 */
[----:B------:R-:W2:Y:S01]  /*0160*/  LDC.64 R8, c[0x0][0x388] ;  /* 0x0000e200ff087b82 */ /* 0x000ea20000000a00 */
[----:B0-----:R-:W-:-:S07]  /*0170*/  IMAD R2, R2, UR6, RZ ;  /* 0x0000000602027c24 */ /* 0x001fce000f8e02ff */
.L_x_6:
[----:B01----:R-:W-:-:S05]  /*0180*/  IMAD.WIDE.U32 R4, R11, 0x4, R6 ;  /* 0x000000040b047825 */ /* 0x003fca00078e0006 */
[----:B------:R-:W3:Y:S01]  /*0190*/  LDG.E R12, desc[UR8][R4.64] ;  /* 0x00000008040c7981 */ /* 0x000ee2000c1e1900 */
[----:B------:R-:W-:Y:S01]  /*01a0*/  BSSY.RECONVERGENT B2, `(.L_x_4) ;  /* 0x0000006000027945 */ /* 0x000fe20003800200 */
[----:B---3--:R-:W-:-:S13]  /*01b0*/  ISETP.GT.AND P0, PT, R12, R13, PT ;  /* 0x0000000d0c00720c */ /* 0x008fda0003f04270 */
[----:B-----5:R-:W-:Y:S05]  /*01c0*/  @!P0 BRA `(.L_x_5) ;  /* 0x00000000000c8947 */ /* 0x020fea0003800000 */
[----:B--2---:R-:W-:-:S05]  /*01d0*/  IMAD.WIDE.U32 R4, R11, 0x4, R8 ;  /* 0x000000040b047825 */ /* 0x004fca00078e0008 */
[----:B------:R0:W5:Y:S01]  /*01e0*/  LDG.E R10, desc[UR8][R4.64] ;  /* 0x00000008040a7981 */ /* 0x000162000c1e1900 */
[----:B------:R-:W-:-:S07]  /*01f0*/  IMAD.MOV.U32 R13, RZ, RZ, R12 ;  /* 0x000000ffff0d7224 */ /* 0x000fce00078e000c */
.L_x_5:
[----:B------:R-:W-:Y:S05]  /*0200*/  BSYNC.RECONVERGENT B2 ;  /* 0x0000000000027941 */ /* 0x000fea0003800200 */
.L_x_4:
[----:B------:R-:W-:-:S05]  /*0210*/  IMAD.IADD R11, R2, 0x1, R11 ;  /* 0x00000001020b7824 */ /* 0x000fca00078e020b */
[----:B------:R-:W-:-:S13]  /*0220*/  ISETP.GE.U32.AND P0, PT, R11, UR5, PT ;  /* 0x000000050b007c0c */ /* 0x000fda000bf06070 */
[----:B------:R-:W-:Y:S05]  /*0230*/  @!P0 BRA `(.L_x_6) ;  /* 0xfffffffc00d08947 */ /* 0x000fea000383ffff */
[----:B------:R-:W-:Y:S05]  /*0240*/  BSYNC.RECONVERGENT B1 ;  /* 0x0000000000017941 */ /* 0x000fea0003800200 */
.L_x_3:
[----:B------:R-:W-:Y:S05]  /*0250*/  BRA `(.L_x_2) ;  /* 0x0000000000487947 */ /* 0x000fea0003800000 */
.L_x_1:
[----:B------:R-:W0:Y:S01]  /*0260*/  LDCU UR4, c[0x0][0x3a0] ;  /* 0x00007400ff0477ac */ /* 0x000e220008000800 */
[----:B------:R-:W-:Y:S02]  /*0270*/  IMAD.MOV.U32 R10, RZ, RZ, 0x7fffffff ;  /* 0x7fffffffff0a7424 */ /* 0x000fe400078e00ff */
[----:B------:R-:W-:Y:S01]  /*0280*/  IMAD.MOV.U32 R13, RZ, RZ, -0x80000000 ;  /* 0x80000000ff0d7424 */ /* 0x000fe200078e00ff */
[----:B0-----:R-:W-:-:S13]  /*0290*/  ISETP.GE.U32.AND P0, PT, R11, UR4, PT ;  /* 0x000000040b007c0c */ /* 0x001fda000bf06070 */
[----:B------:R-:W-:Y:S05]  /*02a0*/  @P0 BRA `(.L_x_2) ;  /* 0x0000000000340947 */ /* 0x000fea0003800000 */
[----:B------:R-:W0:Y:S01]  /*02b0*/  LDC R2, c[0x0][0x370] ;  /* 0x0000dc00ff027b82 */ /* 0x000e220000000800 */
[----:B------:R-:W-:Y:S02]  /*02c0*/  IMAD.MOV.U32 R13, RZ, RZ, -0x80000000 ;  /* 0x80000000ff0d7424 */ /* 0x000fe400078e00ff */
[----:B------:R-:W-:-:S05]  /*02d0*/  IMAD.MOV.U32 R10, RZ, RZ, 0x7fffffff ;  /* 0x7fffffffff0a7424 */ /* 0x000fca00078e00ff */
[----:B------:R-:W1:Y:S01]  /*02e0*/  LDC.64 R6, c[0x0][0x380] ;  /* 0x0000e000ff067b82 */ /* 0x000e620000000a00 */
[----:B0-----:R-:W-:-:S07]  /*02f0*/  IMAD R2, R2, UR6, RZ ;  /* 0x0000000602027c24 */ /* 0x001fce000f8e02ff */
.L_x_7:
[----:B-1----:R-:W-:-:S06]  /*0300*/  IMAD.WIDE.U32 R4, R11, 0x4, R6 ;  /* 0x000000040b047825 */ /* 0x002fcc00078e0006 */
[----:B------:R-:W2:Y:S02]  /*0310*/  LDG.E R4, desc[UR8][R4.64] ;  /* 0x0000000804047981 */ /* 0x000ea4000c1e1900 */
[CC--:B--2---:R-:W-:Y:S02]  /*0320*/  ISETP.GT.AND P0, PT, R4.reuse, R13.reuse, PT ;  /* 0x0000000d0400720c */ /* 0x0c4fe40003f04270 */
[----:B------:R-:W-:Y:S02]  /*0330*/  VIMNMX R13, PT, PT, R4, R13, !PT ;  /* 0x0000000d040d7248 */ /* 0x000fe40007fe0100 */
[----:B------:R-:W-:Y:S01]  /*0340*/  SEL R10, R11, R10, P0 ;  /* 0x0000000a0b0a7207 */ /* 0x000fe20000000000 */
[----:B------:R-:W-:-:S05]  /*0350*/  IMAD.IADD R11, R2, 0x1, R11 ;  /* 0x00000001020b7824 */ /* 0x000fca00078e020b */
[----:B------:R-:W-:-:S13]  /*0360*/  ISETP.GE.U32.AND P0, PT, R11, UR4, PT ;  /* 0x000000040b007c0c */ /* 0x000fda000bf06070 */
[----:B------:R-:W-:Y:S05]  /*0370*/  @!P0 BRA `(.L_x_7) ;  /* 0xfffffffc00e08947 */ /* 0x000fea000383ffff */
.L_x_2:
[----:B------:R-:W-:Y:S05]  /*0380*/  BSYNC.RECONVERGENT B0 ;  /* 0x0000000000007941 */ /* 0x000fea0003800200 */
.L_x_0:
[----:B------:R-:W1:Y:S01]  /*0390*/  S2UR UR5, SR_CgaCtaId ;  /* 0x00000000000579c3 */ /* 0x000e620000008800 */
[----:B------:R-:W-:Y:S01]  /*03a0*/  UMOV UR4, 0x400 ;  /* 0x0000040000047882 */ /* 0x000fe20000000000 */
[----:B------:R-:W-:Y:S01]  /*03b0*/  ISETP.GT.U32.AND P0, PT, R3, 0x7f, PT ;  /* 0x0000007f0300780c */ /* 0x000fe20003f04070 */
[----:B------:R-:W-:Y:S01]  /*03c0*/  BSSY.RECONVERGENT B0, `(.L_x_8) ;  /* 0x000001a000007945 */ /* 0x000fe20003800200 */
[----:B-1----:R-:W-:-:S04]  /*03d0*/  ULEA UR4, UR5, UR4, 0x18 ;  /* 0x0000000405047291 */ /* 0x002fc8000f8ec0ff */
[----:B------:R-:W-:Y:S02]  /*03e0*/  ULEA UR5, UR6, UR4, 0x2 ;  /* 0x0000000406057291 */ /* 0x000fe4000f8e10ff */
[----:B------:R-:W-:-:S04]  /*03f0*/  LEA R2, R3, UR4, 0x2 ;  /* 0x0000000403027c11 */ /* 0x000fc8000f8e10ff */
[----:B0-----:R-:W-:Y:S01]  /*0400*/  LEA R4, R3, UR5, 0x2 ;  /* 0x0000000503047c11 */ /* 0x001fe2000f8e10ff */
[----:B------:R0:W-:Y:S04]  /*0410*/  STS [R2], R13 ;  /* 0x0000000d02007388 */ /* 0x0001e80000000800 */
[----:B-----5:R0:W-:Y:S01]  /*0420*/  STS [R4], R10 ;  /* 0x0000000a04007388 */ /* 0x0201e20000000800 */
[----:B------:R-:W-:Y:S06]  /*0430*/  BAR.SYNC.DEFER_BLOCKING 0x0 ;  /* 0x0000000000007b1d */ /* 0x000fec0000010000 */
[----:B------:R-:W-:Y:S05]  /*0440*/  @P0 BRA `(.L_x_9) ;  /* 0x0000000000440947 */ /* 0x000fea0003800000 */
[----:B------:R-:W-:Y:S01]  /*0450*/  LDS R5, [R2+0x200] ;  /* 0x0002000002057984 */ /* 0x000fe20000000800 */
[----:B------:R-:W-:Y:S03]  /*0460*/  BSSY.RELIABLE B1, `(.L_x_10) ;  /* 0x000000d000017945 */ /* 0x000fe60003800100 */
[----:B------:R-:W1:Y:S02]  /*0470*/  LDS R6, [R2] ;  /* 0x0000000002067984 */ /* 0x000e640000000800 */
[----:B-1----:R-:W-:-:S13]  /*0480*/  ISETP.GT.AND P0, PT, R5, R6, PT ;  /* 0x000000060500720c */ /* 0x002fda0003f04270 */
[----:B------:R1:W3:Y:S01]  /*0490*/  @P0 LDS R7, [R4+0x200] ;  /* 0x0002000004070984 */ /* 0x0002e20000000800 */
[----:B------:R-:W-:Y:S05]  /*04a0*/  @P0 BRA `(.L_x_11) ;  /* 0x0000000000200947 */ /* 0x000fea0003800000 */
[----:B------:R-:W-:-:S13]  /*04b0*/  ISETP.NE.AND P0, PT, R5, R6, PT ;  /* 0x000000060500720c */ /* 0x000fda0003f05270 */
[----:B------:R-:W-:Y:S05]  /*04c0*/  @P0 BREAK.RELIABLE B1 ;  /* 0x0000000000010942 */ /* 0x000fea0003800100 */
[----:B------:R-:W-:Y:S05]  /*04d0*/  @P0 BRA `(.L_x_9) ;  /* 0x0000000000200947 */ /* 0x000fea0003800000 */
[----:B---3--:R-:W-:Y:S04]  /*04e0*/  LDS R7, [R4+0x200] ;  /* 0x0002000004077984 */ /* 0x008fe80000000800 */
[----:B------:R-:W3:Y:S02]  /*04f0*/  LDS R6, [R4] ;  /* 0x0000000004067984 */ /* 0x000ee40000000800 */
[----:B---3--:R-:W-:-:S13]  /*0500*/  ISETP.GE.AND P0, PT, R7, R6, PT ;  /* 0x000000060700720c */ /* 0x008fda0003f06270 */
[----:B------:R-:W-:Y:S05]  /*0510*/  @P0 BREAK.RELIABLE B1 ;  /* 0x0000000000010942 */ /* 0x000fea0003800100 */
[----:B------:R-:W-:Y:S05]  /*0520*/  @P0 BRA `(.L_x_9) ;  /* 0x00000000000c0947 */ /* 0x000fea0003800000 */
.L_x_11:
[----:B------:R-:W-:Y:S05]  /*0530*/  BSYNC.RELIABLE B1 ;  /* 0x0000000000017941 */ /* 0x000fea0003800100 */
.L_x_10:
[----:B------:R4:W-:Y:S04]  /*0540*/  STS [R2], R5 ;  /* 0x0000000502007388 */ /* 0x0009e80000000800 */
[----:B---3--:R4:W-:Y:S02]  /*0550*/  STS [R4], R7 ;  /* 0x0000000704007388 */ /* 0x0089e40000000800 */
.L_x_9:
[----:B------:R-:W-:Y:S05]  /*0560*/  BSYNC.RECONVERGENT B0 ;  /* 0x0000000000007941 */ /* 0x000fea0003800200 */
.L_x_8:
[----:B------:R-:W-:Y:S05]  /*0570*/  WARPSYNC.ALL ;  /* 0x0000000000007948 */ /* 0x000fea0003800000 */
[----:B------:R-:W-:Y:S01]  /*0580*/  BAR.SYNC.DEFER_BLOCKING 0x0 ;  /* 0x0000000000007b1d */ /* 0x000fe20000010000 */
[----:B------:R-:W-:-:S05]  /*0590*/  ISETP.GT.U32.AND P0, PT, R3, 0x3f, PT ;  /* 0x0000003f0300780c */ /* 0x000fca0003f04070 */
[----:B------:R-:W-:Y:S08]  /*05a0*/  BSSY.RECONVERGENT B0, `(.L_x_12) ;  /* 0x0000013000007945 */ /* 0x000ff00003800200 */
[----:B------:R-:W-:Y:S05]  /*05b0*/  @P0 BRA `(.L_x_13) ;  /* 0x0000000000440947 */ /* 0x000fea0003800000 */
[----:B----4-:R-:W-:Y:S01]  /*05c0*/  LDS R5, [R2+0x100] ;  /* 0x0001000002057984 */ /* 0x010fe20000000800 */
[----:B------:R-:W-:Y:S03]  /*05d0*/  BSSY.RELIABLE B1, `(.L_x_14) ;  /* 0x000000d000017945 */ /* 0x000fe60003800100 */
[----:B------:R-:W4:Y:S02]  /*05e0*/  LDS R6, [R2] ;  /* 0x0000000002067984 */ /* 0x000f240000000800 */
[----:B----4-:R-:W-:-:S13]  /*05f0*/  ISETP.GT.AND P0, PT, R5, R6, PT ;  /* 0x000000060500720c */ /* 0x010fda0003f04270 */
[----:B---3--:R3:W4:Y:S01]  /*0600*/  @P0 LDS R7, [R4+0x100] ;  /* 0x0001000004070984 */ /* 0x0087220000000800 */
[----:B------:R-:W-:Y:S05]  /*0610*/  @P0 BRA `(.L_x_15) ;  /* 0x0000000000200947 */ /* 0x000fea0003800000 */
[----:B------:R-:W-:-:S13]  /*0620*/  ISETP.NE.AND P0, PT, R5, R6, PT ;  /* 0x000000060500720c */ /* 0x000fda0003f05270 */
[----:B------:R-:W-:Y:S05]  /*0630*/  @P0 BREAK.RELIABLE B1 ;  /* 0x0000000000010942 */ /* 0x000fea0003800100 */
[----:B------:R-:W-:Y:S05]  /*0640*/  @P0 BRA `(.L_x_13) ;  /* 0x0000000000200947 */ /* 0x000fea0003800000 */
[----:B----4-:R-:W-:Y:S04]  /*0650*/  LDS R7, [R4+0x100] ;  /* 0x0001000004077984 */ /* 0x010fe80000000800 */
[----:B------:R-:W4:Y:S02]  /*0660*/  LDS R6, [R4] ;  /* 0x0000000004067984 */ /* 0x000f240000000800 */
[----:B----4-:R-:W-:-:S13]  /*0670*/  ISETP.GE.AND P0, PT, R7, R6, PT ;  /* 0x000000060700720c */ /* 0x010fda0003f06270 */
[----:B------:R-:W-:Y:S05]  /*0680*/  @P0 BREAK.RELIABLE B1 ;  /* 0x0000000000010942 */ /* 0x000fea0003800100 */
[----:B------:R-:W-:Y:S05]  /*0690*/  @P0 BRA `(.L_x_13) ;  /* 0x00000000000c0947 */ /* 0x000fea0003800000 */
.L_x_15:
[----:B------:R-:W-:Y:S05]  /*06a0*/  BSYNC.RELIABLE B1 ;  /* 0x0000000000017941 */ /* 0x000fea0003800100 */
.L_x_14:
[----:B------:R0:W-:Y:S04]  /*06b0*/  STS [R2], R5 ;  /* 0x0000000502007388 */ /* 0x0001e80000000800 */
[----:B----4-:R0:W-:Y:S02]  /*06c0*/  STS [R4], R7 ;  /* 0x0000000704007388 */ /* 0x0101e40000000800 */
.L_x_13:
[----:B------:R-:W-:Y:S05]  /*06d0*/  BSYNC.RECONVERGENT B0 ;  /* 0x0000000000007941 */ /* 0x000fea0003800200 */
.L_x_12:
[----:B------:R-:W-:Y:S05]  /*06e0*/  WARPSYNC.ALL ;  /* 0x0000000000007948 */ /* 0x000fea0003800000 */
[----:B------:R-:W-:Y:S01]  /*06f0*/  BAR.SYNC.DEFER_BLOCKING 0x0 ;  /* 0x0000000000007b1d */ /* 0x000fe20000010000 */
[----:B------:R-:W-:-:S13]  /*0700*/  ISETP.GT.U32.AND P0, PT, R3, 0x1f, PT ;  /* 0x0000001f0300780c */ /* 0x000fda0003f04070 */
[----:B------:R-:W-:Y:S05]  /*0710*/  @P0 EXIT ;  /* 0x000000000000094d */ /* 0x000fea0003800000 */
[----:B0---4-:R-:W-:Y:S01]  /*0720*/  LDS R5, [R2+0x80] ;  /* 0x0000800002057984 */ /* 0x011fe20000000800 */
[----:B------:R-:W-:Y:S04]  /*0730*/  BSSY.RECONVERGENT B1, `(.L_x_16) ;  /* 0x0000013000017945 */ /* 0x000fe80003800200 */
[----:B------:R-:W-:Y:S01]  /*0740*/  BSSY.RELIABLE B0, `(.L_x_17) ;  /* 0x000000e000007945 */ /* 0x000fe20003800100 */
[----:B------:R-:W0:Y:S02]  /*0750*/  LDS R6, [R2] ;  /* 0x0000000002067984 */ /* 0x000e240000000800 */
[----:B0-----:R-:W-:-:S13]  /*0760*/  ISETP.GT.AND P0, PT, R5, R6, PT ;  /* 0x000000060500720c */ /* 0x001fda0003f04270 */
[----:B---3--:R0:W3:Y:S01]  /*0770*/  @P0 LDS R7, [R4+0x80] ;  /* 0x0000800004070984 */ /* 0x0080e20000000800 */
[----:B------:R-:W-:Y:S05]  /*0780*/  @P0 BRA `(.L_x_18) ;  /* 0x0000000000240947 */ /* 0x000fea0003800000 */
[----:B------:R-:W-:-:S13]  /*0790*/  ISETP.NE.AND P0, PT, R5, R6, PT ;  /* 0x000000060500720c */ /* 0x000fda0003f05270 */
[----:B------:R-:W-:Y:S05]  /*07a0*/  @P0 BREAK.RELIABLE B0 ;  /* 0x0000000000000942 */ /* 0x000fea0003800100 */
[----:B------:R-:W-:Y:S05]  /*07b0*/  @P0 BRA `(.L_x_19) ;  /* 0x0000000000280947 */ /* 0x000fea0003800000 */
[----:B---3--:R-:W-:Y:S04]  /*07c0*/  LDS R7, [R4+0x80] ;  /* 0x0000800004077984 */ /* 0x008fe80000000800 */
[----:B------:R-:W3:Y:S02]  /*07d0*/  LDS R6, [R4] ;  /* 0x0000000004067984 */ /* 0x000ee40000000800 */
[----:B---3--:R-:W-:Y:S01]  /*07e0*/  ISETP.GE.AND P0, PT, R7, R6, PT ;  /* 0x000000060700720c */ /* 0x008fe20003f06270 */
[----:B------:R-:W-:-:S12]  /*07f0*/  IMAD.MOV.U32 R6, RZ, RZ, R5 ;  /* 0x000000ffff067224 */ /* 0x000fd800078e0005 */
[----:B------:R-:W-:Y:S05]  /*0800*/  @P0 BREAK.RELIABLE B0 ;  /* 0x0000000000000942 */ /* 0x000fea0003800100 */
[----:B------:R-:W-:Y:S05]  /*0810*/  @P0 BRA `(.L_x_19) ;  /* 0x0000000000100947 */ /* 0x000fea0003800000 */
.L_x_18:
[----:B------:R-:W-:Y:S05]  /*0820*/  BSYNC.RELIABLE B0 ;  /* 0x0000000000007941 */ /* 0x000fea0003800100 */
.L_x_17:
[----:B------:R4:W-:Y:S01]  /*0830*/  STS [R2], R5 ;  /* 0x0000000502007388 */ /* 0x0009e20000000800 */
[----:B------:R-:W-:-:S03]  /*0840*/  IMAD.MOV.U32 R6, RZ, RZ, R5 ;  /* 0x000000ffff067224 */ /* 0x000fc600078e0005 */
[----:B---3--:R4:W-:Y:S04]  /*0850*/  STS [R4], R7 ;  /* 0x0000000704007388 */ /* 0x0089e80000000800 */
.L_x_19:
[----:B------:R-:W-:Y:S05]  /*0860*/  BSYNC.RECONVERGENT B1 ;  /* 0x0000000000017941 */ /* 0x000fea0003800200 */
.L_x_16:
[----:B------:R-:W-:Y:S05]  /*0870*/  WARPSYNC.ALL ;  /* 0x0000000000007948 */ /* 0x000fea0003800000 */
[----:B----4-:R-:W4:Y:S01]  /*0880*/  LDS R5, [R2+0x40] ;  /* 0x0000400002057984 */ /* 0x010f220000000800 */
[----:B------:R-:W-:Y:S04]  /*0890*/  BSSY.RECONVERGENT B2, `(.L_x_20) ;  /* 0x0000012000027945 */ /* 0x000fe80003800200 */
[----:B------:R-:W-:Y:S01]  /*08a0*/  BSSY.RELIABLE B1, `(.L_x_21) ;  /* 0x000000d000017945 */ /* 0x000fe20003800100 */
[----:B----4-:R-:W-:-:S13]  /*08b0*/  ISETP.GT.AND P0, PT, R5, R6, PT ;  /* 0x000000060500720c */ /* 0x010fda0003f04270 */
[----:B---3--:R3:W4:Y:S01]  /*08c0*/  @P0 LDS R7, [R4+0x40] ;  /* 0x0000400004070984 */ /* 0x0087220000000800 */
[----:B------:R-:W-:Y:S05]  /*08d0*/  @P0 BRA `(.L_x_22) ;  /* 0x0000000000240947 */ /* 0x000fea0003800000 */
[----:B------:R-:W-:-:S13]  /*08e0*/  ISETP.NE.AND P0, PT, R5, R6, PT ;  /* 0x000000060500720c */ /* 0x000fda0003f05270 */
[----:B------:R-:W-:Y:S05]  /*08f0*/  @P0 BREAK.RELIABLE B1 ;  /* 0x0000000000010942 */ /* 0x000fea0003800100 */
[----:B------:R-:W-:Y:S05]  /*0900*/  @P0 BRA `(.L_x_23) ;  /* 0x0000000000280947 */ /* 0x000fea0003800000 */
[----:B--2---:R-:W-:Y:S04]  /*0910*/  LDS R8, [R4+0x40] ;  /* 0x0000400004087984 */ /* 0x004fe80000000800 */
[----:B----4-:R-:W2:Y:S02]  /*0920*/  LDS R7, [R4] ;  /* 0x0000000004077984 */ /* 0x010ea40000000800 */
[----:B--2---:R-:W-:-:S13]  /*0930*/  ISETP.GE.AND P0, PT, R8, R7, PT ;  /* 0x000000070800720c */ /* 0x004fda0003f06270 */
[----:B------:R-:W-:Y:S05]  /*0940*/  @P0 BREAK.RELIABLE B1 ;  /* 0x0000000000010942 */ /* 0x000fea0003800100 */
[----:B------:R-:W-:Y:S05]  /*0950*/  @P0 BRA `(.L_x_23) ;  /* 0x0000000000140947 */ /* 0x000fea0003800000 */
[----:B------:R-:W-:-:S07]  /*0960*/  IMAD.MOV.U32 R7, RZ, RZ, R8 ;  /* 0x000000ffff077224 */ /* 0x000fce00078e0008 */
.L_x_22:
[----:B------:R-:W-:Y:S05]  /*0970*/  BSYNC.RELIABLE B1 ;  /* 0x0000000000017941 */ /* 0x000fea0003800100 */
.L_x_21:
[----:B------:R0:W-:Y:S01]  /*0980*/  STS [R2], R5 ;  /* 0x0000000502007388 */ /* 0x0001e20000000800 */
[----:B------:R-:W-:-:S03]  /*0990*/  IMAD.MOV.U32 R6, RZ, RZ, R5 ;  /* 0x000000ffff067224 */ /* 0x000fc600078e0005 */
[----:B----4-:R0:W-:Y:S04]  /*09a0*/  STS [R4], R7 ;  /* 0x0000000704007388 */ /* 0x0101e80000000800 */
.L_x_23:
[----:B------:R-:W-:Y:S05]  /*09b0*/  BSYNC.RECONVERGENT B2 ;  /* 0x0000000000027941 */ /* 0x000fea0003800200 */
.L_x_20:
[----:B------:R-:W-:Y:S05]  /*09c0*/  WARPSYNC.ALL ;  /* 0x0000000000007948 */ /* 0x000fea0003800000 */
[----:B0-----:R-:W0:Y:S01]  /*09d0*/  LDS R5, [R2+0x20] ;  /* 0x0000200002057984 */ /* 0x001e220000000800 */
[----:B------:R-:W-:Y:S04]  /*09e0*/  BSSY.RECONVERGENT B3, `(.L_x_24) ;  /* 0x0000012000037945 */ /* 0x000fe80003800200 */
[----:B------:R-:W-:Y:S01]  /*09f0*/  BSSY.RELIABLE B2, `(.L_x_25) ;  /* 0x000000d000027945 */ /* 0x000fe20003800100 */
[----:B0-----:R-:W-:-:S13]  /*0a00*/  ISETP.GT.AND P0, PT, R5, R6, PT ;  /* 0x000000060500720c */ /* 0x001fda0003f04270 */
[----:B----4-:R0:W4:Y:S01]  /*0a10*/  @P0 LDS R7, [R4+0x20] ;  /* 0x0000200004070984 */ /* 0x0101220000000800 */
        /* <DEDUP_REMOVED lines=10> */
.L_x_26:
[----:B------:R-:W-:Y:S05]  /*0ac0*/  BSYNC.RELIABLE B2 ;  /* 0x0000000000027941 */ /* 0x000fea0003800100 */
.L_x_25:
[----:B------:R0:W-:Y:S01]  /*0ad0*/  STS [R2], R5 ;  /* 0x0000000502007388 */ /* 0x0001e20000000800 */
[----:B------:R-:W-:-:S03]  /*0ae0*/  IMAD.MOV.U32 R6, RZ, RZ, R5 ;  /* 0x000000ffff067224 */ /* 0x000fc600078e0005 */
[----:B----4-:R0:W-:Y:S04]  /*0af0*/  STS [R4], R7 ;  /* 0x0000000704007388 */ /* 0x0101e80000000800 */
.L_x_27:
[----:B------:R-:W-:Y:S05]  /*0b00*/  BSYNC.RECONVERGENT B3 ;  /* 0x0000000000037941 */ /* 0x000fea0003800200 */
.L_x_24:
        /* <DEDUP_REMOVED lines=16> */
.L_x_30:
[----:B------:R-:W-:Y:S05]  /*0c10*/  BSYNC.RELIABLE B3 ;  /* 0x0000000000037941 */ /* 0x000fea0003800100 */
.L_x_29:
[----:B------:R0:W-:Y:S01]  /*0c20*/  STS [R2], R5 ;  /* 0x0000000502007388 */ /* 0x0001e20000000800 */
[----:B------:R-:W-:-:S03]  /*0c30*/  IMAD.MOV.U32 R6, RZ, RZ, R5 ;  /* 0x000000ffff067224 */ /* 0x000fc600078e0005 */
[----:B----4-:R0:W-:Y:S04]  /*0c40*/  STS [R4], R7 ;  /* 0x0000000704007388 */ /* 0x0101e80000000800 */
.L_x_31:
[----:B------:R-:W-:Y:S05]  /*0c50*/  BSYNC.RECONVERGENT B4 ;  /* 0x0000000000047941 */ /* 0x000fea0003800200 */
.L_x_28:
        /* <DEDUP_REMOVED lines=16> */
.L_x_34:
[----:B------:R-:W-:Y:S05]  /*0d60*/  BSYNC.RELIABLE B4 ;  /* 0x0000000000047941 */ /* 0x000fea0003800100 */
.L_x_33:
[----:B------:R0:W-:Y:S01]  /*0d70*/  STS [R2], R5 ;  /* 0x0000000502007388 */ /* 0x0001e20000000800 */
[----:B------:R-:W-:-:S03]  /*0d80*/  IMAD.MOV.U32 R6, RZ, RZ, R5 ;  /* 0x000000ffff067224 */ /* 0x000fc600078e0005 */
[----:B----4-:R0:W-:Y:S04]  /*0d90*/  STS [R4], R7 ;  /* 0x0000000704007388 */ /* 0x0101e80000000800 */
.L_x_35:
[----:B------:R-:W-:Y:S05]  /*0da0*/  BSYNC.RECONVERGENT B5 ;  /* 0x0000000000057941 */ /* 0x000fea0003800200 */
.L_x_32:
        /* <DEDUP_REMOVED lines=15> */
.L_x_38:
[----:B------:R-:W-:Y:S05]  /*0ea0*/  BSYNC.RELIABLE B6 ;  /* 0x0000000000067941 */ /* 0x000fea0003800100 */
.L_x_37:
[----:B------:R0:W-:Y:S04]  /*0eb0*/  STS [R2], R5 ;  /* 0x0000000502007388 */ /* 0x0001e80000000800 */
[----:B----4-:R0:W-:Y:S02]  /*0ec0*/  STS [R4], R7 ;  /* 0x0000000704007388 */ /* 0x0101e40000000800 */
.L_x_39:
[----:B------:R-:W-:Y:S05]  /*0ed0*/  BSYNC.RECONVERGENT B5 ;  /* 0x0000000000057941 */ /* 0x000fea0003800200 */
.L_x_36:
[----:B------:R-:W-:Y:S05]  /*0ee0*/  WARPSYNC.ALL ;  /* 0x0000000000007948 */ /* 0x000fea0003800000 */
[----:B------:R-:W-:-:S13]  /*0ef0*/  ISETP.NE.AND P0, PT, R3, RZ, PT ;  /* 0x000000ff0300720c */ /* 0x000fda0003f05270 */
[----:B------:R-:W-:Y:S05]  /*0f00*/  @P0 EXIT ;  /* 0x000000000000094d */ /* 0x000fea0003800000 */
[----:B0---4-:R-:W0:Y:S01]  /*0f10*/  LDS R7, [UR4] ;  /* 0x00000004ff077984 */ /* 0x011e220008000800 */
[----:B------:R-:W4:Y:S03]  /*0f20*/  LDC.64 R2, c[0x0][0x390] ;  /* 0x0000e400ff027b82 */ /* 0x000f260000000a00 */
[----:B--2---:R-:W2:Y:S05]  /*0f30*/  LDS R9, [UR5] ;  /* 0x00000005ff097984 */ /* 0x004eaa0008000800 */
[----:B-1-3--:R-:W1:Y:S01]  /*0f40*/  LDC.64 R4, c[0x0][0x398] ;  /* 0x0000e600ff047b82 */ /* 0x00ae620000000a00 */
[----:B----4-:R-:W-:-:S04]  /*0f50*/  IMAD.WIDE.U32 R2, R0, 0x4, R2 ;  /* 0x0000000400027825 */ /* 0x010fc800078e0002 */
[----:B-1----:R-:W-:Y:S01]  /*0f60*/  IMAD.WIDE.U32 R4, R0, 0x4, R4 ;  /* 0x0000000400047825 */ /* 0x002fe200078e0004 */
[----:B0-----:R-:W-:Y:S04]  /*0f70*/  STG.E desc[UR8][R2.64], R7 ;  /* 0x0000000702007986 */ /* 0x001fe8000c101908 */
[----:B--2---:R-:W-:Y:S01]  /*0f80*/  STG.E desc[UR8][R4.64], R9 ;  /* 0x0000000904007986 */ /* 0x004fe2000c101908 */
[----:B------:R-:W-:Y:S05]  /*0f90*/  EXIT ;  /* 0x000000000000794d */ /* 0x000fea0003800000 */
.L_x_40:
[----:B------:R-:W-:-:S00]  /*0fa0*/  BRA `(.L_x_40) ;  /* 0xfffffffc00fc7947 */ /* 0x000fc0000383ffff */
[----:B------:R-:W-:-:S00]  /*0fb0*/  NOP ;  /* 0x0000000000007918 */ /* 0x000fc00000000000 */
        /* <DEDUP_REMOVED lines=12> */
.L_x_64:


//--------------------- .text._Z17actualizar_kernelPi6Antenaii --------------------------
	.section	.text._Z17actualizar_kernelPi6Antenaii,"ax",@progbits
	.align	128
        .global         _Z17actualizar_kernelPi6Antenaii
        .type           _Z17actualizar_kernelPi6Antenaii,@function
        .size           _Z17actualizar_kernelPi6Antenaii,(.L_x_65 - _Z17actualizar_kernelPi6Antenaii)
        .other          _Z17actualizar_kernelPi6Antenaii,@"STO_CUDA_ENTRY STV_DEFAULT"
_Z17actualizar_kernelPi6Antenaii:
.text._Z17actualizar_kernelPi6Antenaii:
[----:B------:R-:W-:Y:S01]  /*0000*/  LDC R1, c[0x0][0x37c] ;  /* 0x0000df00ff017b82 */ /* 0x000fe20000000800 */
[----:B------:R-:W0:Y:S07]  /*0010*/  S2R R9, SR_TID.Y ;  /* 0x0000000000097919 */ /* 0x000e2e0000002200 */
[----:B------:R-:W1:Y:S01]  /*0020*/  LDC.64 R10, c[0x0][0x388] ;  /* 0x0000e200ff0a7b82 */ /* 0x000e620000000a00 */
[----:B------:R-:W1:Y:S01]  /*0030*/  LDCU UR8, c[0x0][0x394] ;  /* 0x00007280ff0877ac */ /* 0x000e620008000800 */
[----:B------:R-:W-:Y:S01]  /*0040*/  BSSY.RECONVERGENT B0, `(.L_x_41) ;  /* 0x0000038000007945 */ /* 0x000fe20003800200 */
[----:B------:R-:W2:Y:S01]  /*0050*/  S2R R5, SR_TID.X ;  /* 0x0000000000057919 */ /* 0x000ea20000002100 */
[----:B------:R-:W3:Y:S04]  /*0060*/  LDCU.64 UR4, c[0x0][0x358] ;  /* 0x00006b00ff0477ac */ /* 0x000ee80008000a00 */
[----:B------:R-:W4:Y:S08]  /*0070*/  LDC.64 R6, c[0x0][0x380] ;  /* 0x0000e000ff067b82 */ /* 0x000f300000000a00 */
[----:B------:R-:W2:Y:S08]  /*0080*/  LDC R0, c[0x0][0x360] ;  /* 0x0000d800ff007b82 */ /* 0x000eb00000000800 */
[----:B------:R-:W0:Y:S01]  /*0090*/  S2UR UR7, SR_CTAID.Y ;  /* 0x00000000000779c3 */ /* 0x000e220000002600 */
[----:B-1----:R-:W-:-:S07]  /*00a0*/  IMAD R3, R10, UR8, R11 ;  /* 0x000000080a037c24 */ /* 0x002fce000f8e020b */
[----:B------:R-:W0:Y:S01]  /*00b0*/  LDC R2, c[0x0][0x364] ;  /* 0x0000d900ff027b82 */ /* 0x000e220000000800 */
[----:B----4-:R-:W-:-:S05]  /*00c0*/  IMAD.WIDE R6, R3, 0x4, R6 ;  /* 0x0000000403067825 */ /* 0x010fca00078e0206 */
[----:B---3--:R1:W-:Y:S02]  /*00d0*/  STG.E desc[UR4][R6.64], RZ ;  /* 0x000000ff06007986 */ /* 0x0083e4000c101904 */
[----:B------:R-:W2:Y:S01]  /*00e0*/  S2UR UR6, SR_CTAID.X ;  /* 0x00000000000679c3 */ /* 0x000ea20000002500 */
[----:B0-----:R-:W-:Y:S01]  /*00f0*/  IMAD R9, R2, UR7, R9 ;  /* 0x0000000702097c24 */ /* 0x001fe2000f8e0209 */
[----:B------:R-:W0:Y:S03]  /*0100*/  LDCU UR7, c[0x0][0x38c] ;  /* 0x00007180ff0777ac */ /* 0x000e260008000800 */
[----:B------:R-:W-:Y:S02]  /*0110*/  IMAD.IADD R3, R10, 0x1, -R9 ;  /* 0x000000010a037824 */ /* 0x000fe400078e0a09 */
[----:B--2---:R-:W-:-:S03]  /*0120*/  IMAD R4, R0, UR6, R5 ;  /* 0x0000000600047c24 */ /* 0x004fc6000f8e0205 */
[----:B------:R-:W-:Y:S01]  /*0130*/  ISETP.GE.AND P0, PT, R3, RZ, PT ;  /* 0x000000ff0300720c */ /* 0x000fe20003f06270 */
[----:B------:R-:W-:-:S12]  /*0140*/  IMAD.IADD R5, R4, 0x1, R11 ;  /* 0x0000000104057824 */ /* 0x000fd800078e020b */
[----:B01----:R-:W-:Y:S05]  /*0150*/  @!P0 BRA `(.L_x_42) ;  /* 0x0000000000988947 */ /* 0x003fea0003800000 */
[----:B------:R-:W-:-:S07]  /*0160*/  IMAD.MOV.U32 R8, RZ, RZ, R3 ;  /* 0x000000ffff087224 */ /* 0x000fce00078e0003 */
.L_x_46:
[----:B------:R-:W0:Y:S01]  /*0170*/  LDC R14, c[0x0][0x394] ;  /* 0x0000e500ff0e7b82 */ /* 0x000e220000000800 */
[----:B------:R-:W1:Y:S07]  /*0180*/  LDCU UR6, c[0x0][0x388] ;  /* 0x00007100ff0677ac */ /* 0x000e6e0008000800 */
[----:B------:R-:W2:Y:S01]  /*0190*/  LDC.64 R6, c[0x0][0x380] ;  /* 0x0000e000ff067b82 */ /* 0x000ea20000000a00 */
[----:B0-----:R-:W-:-:S04]  /*01a0*/  IMAD R11, R8, R14, R5 ;  /* 0x0000000e080b7224 */ /* 0x001fc800078e0205 */
[----:B--2---:R-:W-:-:S06]  /*01b0*/  IMAD.WIDE R6, R11, 0x4, R6 ;  /* 0x000000040b067825 */ /* 0x004fcc00078e0206 */
[----:B------:R-:W2:Y:S01]  /*01c0*/  LDG.E R7, desc[UR4][R6.64] ;  /* 0x0000000406077981 */ /* 0x000ea2000c1e1900 */
[----:B-1----:R-:W-:Y:S02]  /*01d0*/  IADD3 R12, PT, PT, -R8, UR6, RZ ;  /* 0x00000006080c7c10 */ /* 0x002fe4000fffe1ff */
[----:B------:R-:W-:Y:S02]  /*01e0*/  IABS R11, R4 ;  /* 0x00000004000b7213 */ /* 0x000fe40000000000 */
[----:B------:R-:W-:-:S05]  /*01f0*/  IABS R10, R12 ;  /* 0x0000000c000a7213 */ /* 0x000fca0000000000 */
[----:B------:R-:W-:-:S04]  /*0200*/  IMAD.IADD R10, R10, 0x1, R11 ;  /* 0x000000010a0a7824 */ /* 0x000fc800078e020b */
[----:B------:R-:W-:-:S05]  /*0210*/  IMAD R10, R10, R10, RZ ;  /* 0x0000000a0a0a7224 */ /* 0x000fca00078e02ff */
[----:B--2---:R-:W-:-:S13]  /*0220*/  ISETP.GT.AND P0, PT, R10, R7, PT ;  /* 0x000000070a00720c */ /* 0x004fda0003f04270 */
[----:B------:R-:W-:Y:S05]  /*0230*/  @P0 BRA `(.L_x_42) ;  /* 0x0000000000600947 */ /* 0x000fea0003800000 */
[----:B------:R-:W-:Y:S01]  /*0240*/  ISETP.GE.AND P0, PT, R5, R14, PT ;  /* 0x0000000e0500720c */ /* 0x000fe20003f06270 */
[----:B------:R-:W-:-:S12]  /*0250*/  BSSY.RECONVERGENT B1, `(.L_x_43) ;  /* 0x0000013000017945 */ /* 0x000fd80003800200 */
[----:B------:R-:W-:Y:S05]  /*0260*/  @P0 BRA `(.L_x_44) ;  /* 0x0000000000440947 */ /* 0x000fea0003800000 */
[----:B------:R-:W0:Y:S01]  /*0270*/  LDC R16, c[0x0][0x394] ;  /* 0x0000e500ff107b82 */ /* 0x000e220000000800 */
[----:B------:R-:W-:-:S07]  /*0280*/  IMAD.MOV.U32 R13, RZ, RZ, R5 ;  /* 0x000000ffff0d7224 */ /* 0x000fce00078e0005 */
[----:B------:R-:W1:Y:S02]  /*0290*/  LDC.64 R6, c[0x0][0x380] ;  /* 0x0000e000ff067b82 */ /* 0x000e640000000a00 */
.L_x_45:
[----:B0-----:R-:W-:-:S04]  /*02a0*/  IMAD R11, R8, R16, R13 ;  /* 0x00000010080b7224 */ /* 0x001fc800078e020d */
[----:B-1----:R-:W-:-:S05]  /*02b0*/  IMAD.WIDE R10, R11, 0x4, R6 ;  /* 0x000000040b0a7825 */ /* 0x002fca00078e0206 */
[----:B------:R-:W2:Y:S01]  /*02c0*/  LDG.E R15, desc[UR4][R10.64] ;  /* 0x000000040a0f7981 */ /* 0x000ea2000c1e1900 */
[----:B------:R-:W-:Y:S02]  /*02d0*/  IADD3 R14, PT, PT, -R13, UR7, RZ ;  /* 0x000000070d0e7c10 */ /* 0x000fe4000fffe1ff */
[----:B------:R-:W-:Y:S02]  /*02e0*/  IABS R17, R12 ;  /* 0x0000000c00117213 */ /* 0x000fe40000000000 */
[----:B------:R-:W-:-:S05]  /*02f0*/  IABS R14, R14 ;  /* 0x0000000e000e7213 */ /* 0x000fca0000000000 */
[----:B------:R-:W-:-:S04]  /*0300*/  IMAD.IADD R14, R17, 0x1, R14 ;  /* 0x00000001110e7824 */ /* 0x000fc800078e020e */
[----:B------:R-:W-:-:S05]  /*0310*/  IMAD R14, R14, R14, RZ ;  /* 0x0000000e0e0e7224 */ /* 0x000fca00078e02ff */
[----:B--2---:R-:W-:-:S13]  /*0320*/  ISETP.GT.AND P0, PT, R14, R15, PT ;  /* 0x0000000f0e00720c */ /* 0x004fda0003f04270 */
[----:B------:R-:W-:Y:S05]  /*0330*/  @P0 BRA `(.L_x_44) ;  /* 0x0000000000100947 */ /* 0x000fea0003800000 */
[----:B------:R2:W-:Y:S01]  /*0340*/  STG.E desc[UR4][R10.64], R14 ;  /* 0x0000000e0a007986 */ /* 0x0005e2000c101904 */
[----:B------:R-:W-:-:S04]  /*0350*/  IADD3 R13, PT, PT, R0, R13, RZ ;  /* 0x0000000d000d7210 */ /* 0x000fc80007ffe0ff */
[----:B------:R-:W-:-:S13]  /*0360*/  ISETP.GE.AND P0, PT, R13, R16, PT ;  /* 0x000000100d00720c */ /* 0x000fda0003f06270 */
[----:B--2---:R-:W-:Y:S05]  /*0370*/  @!P0 BRA `(.L_x_45) ;  /* 0xfffffffc00c88947 */ /* 0x004fea000383ffff */
.L_x_44:
[----:B------:R-:W-:Y:S05]  /*0380*/  BSYNC.RECONVERGENT B1 ;  /* 0x0000000000017941 */ /* 0x000fea0003800200 */
.L_x_43:
[----:B------:R-:W-:-:S05]  /*0390*/  IMAD.IADD R8, R8, 0x1, -R2 ;  /* 0x0000000108087824 */ /* 0x000fca00078e0a02 */
[----:B------:R-:W-:-:S13]  /*03a0*/  ISETP.GT.AND P0, PT, R8, -0x1, PT ;  /* 0xffffffff0800780c */ /* 0x000fda0003f04270 */
[----:B------:R-:W-:Y:S05]  /*03b0*/  @P0 BRA `(.L_x_46) ;  /* 0xfffffffc006c0947 */ /* 0x000fea000383ffff */
.L_x_42:
[----:B------:R-:W-:Y:S05]  /*03c0*/  BSYNC.RECONVERGENT B0 ;  /* 0x0000000000007941 */ /* 0x000fea0003800200 */
.L_x_41:
[----:B------:R-:W0:Y:S01]  /*03d0*/  LDCU.64 UR8, c[0x0][0x388] ;  /* 0x00007100ff0877ac */ /* 0x000e220008000a00 */
[----:B------:R-:W-:Y:S01]  /*03e0*/  BSSY.RECONVERGENT B0, `(.L_x_47) ;  /* 0x0000057000007945 */ /* 0x000fe20003800200 */
[----:B------:R-:W1:Y:S01]  /*03f0*/  LDCU UR6, c[0x0][0x390] ;  /* 0x00007200ff0677ac */ /* 0x000e620008000800 */
[----:B------:R-:W2:Y:S01]  /*0400*/  LDCU UR10, c[0x0][0x394] ;  /* 0x00007280ff0a77ac */ /* 0x000ea20008000800 */
[----:B------:R-:W3:Y:S01]  /*0410*/  LDCU UR7, c[0x0][0x38c] ;  /* 0x00007180ff0777ac */ /* 0x000ee20008000800 */
[----:B0-----:R-:W-:Y:S01]  /*0420*/  VIADD R7, R9, UR8 ;  /* 0x0000000809077c36 */ /* 0x001fe20008000000 */
[----:B------:R-:W-:-:S04]  /*0430*/  IADD3 R6, PT, PT, -R4, UR9, RZ ;  /* 0x0000000904067c10 */ /* 0x000fc8000fffe1ff */
[----:B-1----:R-:W-:-:S13]  /*0440*/  ISETP.GE.AND P0, PT, R7, UR6, PT ;  /* 0x0000000607007c0c */ /* 0x002fda000bf06270 */
[----:B--23--:R-:W-:Y:S05]  /*0450*/  @P0 BRA `(.L_x_48) ;  /* 0x00000004003c0947 */ /* 0x00cfea0003800000 */
[----:B------:R-:W-:Y:S01]  /*0460*/  BSSY.RECONVERGENT B1, `(.L_x_49) ;  /* 0x0000027000017945 */ /* 0x000fe20003800200 */
[----:B------:R-:W-:-:S07]  /*0470*/  IMAD.MOV.U32 R13, RZ, RZ, R7 ;  /* 0x000000ffff0d7224 */ /* 0x000fce00078e0007 */
.L_x_54:
[----:B------:R-:W0:Y:S01]  /*0480*/  LDC.64 R8, c[0x0][0x380] ;  /* 0x0000e000ff087b82 */ /* 0x000e220000000a00 */
[----:B------:R-:W1:Y:S02]  /*0490*/  LDCU UR6, c[0x0][0x394] ;  /* 0x00007280ff0677ac */ /* 0x000e640008000800 */
[----:B-1----:R-:W-:Y:S01]  /*04a0*/  IMAD R11, R13, UR6, R6 ;  /* 0x000000060d0b7c24 */ /* 0x002fe2000f8e0206 */
[----:B------:R-:W1:Y:S03]  /*04b0*/  LDCU UR6, c[0x0][0x388] ;  /* 0x00007100ff0677ac */ /* 0x000e660008000800 */
[----:B0-----:R-:W-:-:S06]  /*04c0*/  IMAD.WIDE R8, R11, 0x4, R8 ;  /* 0x000000040b087825 */ /* 0x001fcc00078e0208 */
[----:B------:R-:W2:Y:S01]  /*04d0*/  LDG.E R9, desc[UR4][R8.64] ;  /* 0x0000000408097981 */ /* 0x000ea2000c1e1900 */
[----:B------:R-:W-:Y:S02]  /*04e0*/  IABS R11, R4 ;  /* 0x00000004000b7213 */ /* 0x000fe40000000000 */
[----:B-1----:R-:W-:-:S04]  /*04f0*/  IADD3 R12, PT, PT, -R13, UR6, RZ ;  /* 0x000000060d0c7c10 */ /* 0x002fc8000fffe1ff */
[----:B------:R-:W-:-:S05]  /*0500*/  IABS R10, R12 ;  /* 0x0000000c000a7213 */ /* 0x000fca0000000000 */
[----:B------:R-:W-:-:S04]  /*0510*/  IMAD.IADD R10, R11, 0x1, R10 ;  /* 0x000000010b0a7824 */ /* 0x000fc800078e020a */
[----:B------:R-:W-:-:S05]  /*0520*/  IMAD R10, R10, R10, RZ ;  /* 0x0000000a0a0a7224 */ /* 0x000fca00078e02ff */
[----:B--2---:R-:W-:-:S13]  /*0530*/  ISETP.GT.AND P0, PT, R10, R9, PT ;  /* 0x000000090a00720c */ /* 0x004fda0003f04270 */
[----:B------:R-:W-:Y:S05]  /*0540*/  @P0 BRA `(.L_x_50) ;  /* 0x0000000000600947 */ /* 0x000fea0003800000 */
[----:B------:R-:W-:Y:S01]  /*0550*/  ISETP.GE.AND P0, PT, R6, RZ, PT ;  /* 0x000000ff0600720c */ /* 0x000fe20003f06270 */
[----:B------:R-:W-:-:S12]  /*0560*/  BSSY.RECONVERGENT B2, `(.L_x_51) ;  /* 0x0000012000027945 */ /* 0x000fd80003800200 */
[----:B------:R-:W-:Y:S05]  /*0570*/  @!P0 BRA `(.L_x_52) ;  /* 0x0000000000408947 */ /* 0x000fea0003800000 */
[----:B------:R-:W0:Y:S01]  /*0580*/  LDC.64 R8, c[0x0][0x380] ;  /* 0x0000e000ff087b82 */ /* 0x000e220000000a00 */
[----:B------:R-:W-:-:S07]  /*0590*/  MOV R14, R6 ;  /* 0x00000006000e7202 */ /* 0x000fce0000000f00 */
.L_x_53:
[----:B------:R-:W-:-:S04]  /*05a0*/  IMAD R11, R13, UR10, R14 ;  /* 0x0000000a0d0b7c24 */ /* 0x000fc8000f8e020e */
[----:B0-----:R-:W-:-:S05]  /*05b0*/  IMAD.WIDE R10, R11, 0x4, R8 ;  /* 0x000000040b0a7825 */ /* 0x001fca00078e0208 */
        /* <DEDUP_REMOVED lines=9> */
[----:B------:R-:W-:-:S05]  /*0650*/  IMAD.IADD R14, R14, 0x1, -R0 ;  /* 0x000000010e0e7824 */ /* 0x000fca00078e0a00 */
[----:B------:R-:W-:-:S13]  /*0660*/  ISETP.GT.AND P0, PT, R14, -0x1, PT ;  /* 0xffffffff0e00780c */ /* 0x000fda0003f04270 */
[----:B-1----:R-:W-:Y:S05]  /*0670*/  @P0 BRA `(.L_x_53) ;  /* 0xfffffffc00c80947 */ /* 0x002fea000383ffff */
.L_x_52:
[----:B------:R-:W-:Y:S05]  /*0680*/  BSYNC.RECONVERGENT B2 ;  /* 0x0000000000027941 */ /* 0x000fea0003800200 */
.L_x_51:
[----:B------:R-:W0:Y:S01]  /*0690*/  LDCU UR6, c[0x0][0x390] ;  /* 0x00007200ff0677ac */ /* 0x000e220008000800 */
[----:B------:R-:W-:-:S05]  /*06a0*/  IMAD.IADD R13, R2, 0x1, R13 ;  /* 0x00000001020d7824 */ /* 0x000fca00078e020d */
[----:B0-----:R-:W-:-:S13]  /*06b0*/  ISETP.GE.AND P0, PT, R13, UR6, PT ;  /* 0x000000060d007c0c */ /* 0x001fda000bf06270 */
[----:B------:R-:W-:Y:S05]  /*06c0*/  @!P0 BRA `(.L_x_54) ;  /* 0xfffffffc006c8947 */ /* 0x000fea000383ffff */
.L_x_50:
[----:B------:R-:W-:Y:S05]  /*06d0*/  BSYNC.RECONVERGENT B1 ;  /* 0x0000000000017941 */ /* 0x000fea0003800200 */
.L_x_49:
        /* <DEDUP_REMOVED lines=17> */
[----:B------:R-:W-:-:S07]  /*07f0*/  MOV R13, R5 ;  /* 0x00000005000d7202 */ /* 0x000fce0000000f00 */
[----:B------:R-:W1:Y:S02]  /*0800*/  LDC.64 R8, c[0x0][0x380] ;  /* 0x0000e000ff087b82 */ /* 0x000e640000000a00 */
.L_x_57:
[----:B0-----:R-:W-:Y:S01]  /*0810*/  IMAD R11, R7, R16, R13 ;  /* 0x00000010070b7224 */ /* 0x001fe200078e020d */
[----:B------:R-:W0:Y:S03]  /*0820*/  LDCU UR6, c[0x0][0x38c] ;  /* 0x00007180ff0677ac */ /* 0x000e260008000800 */
[----:B-1----:R-:W-:-:S05]  /*0830*/  IMAD.WIDE R10, R11, 0x4, R8 ;  /* 0x000000040b0a7825 */ /* 0x002fca00078e0208 */
[----:B------:R-:W2:Y:S01]  /*0840*/  LDG.E R15, desc[UR4][R10.64] ;  /* 0x000000040a0f7981 */ /* 0x000ea2000c1e1900 */
[----:B------:R-:W-:Y:S02]  /*0850*/  IABS R17, R12 ;  /* 0x0000000c00117213 */ /* 0x000fe40000000000 */
[----:B0-----:R-:W-:-:S04]  /*0860*/  IADD3 R14, PT, PT, -R13, UR6, RZ ;  /* 0x000000060d0e7c10 */ /* 0x001fc8000fffe1ff */
[----:B------:R-:W-:-:S05]  /*0870*/  IABS R14, R14 ;  /* 0x0000000e000e7213 */ /* 0x000fca0000000000 */
[----:B------:R-:W-:-:S04]  /*0880*/  IMAD.IADD R14, R17, 0x1, R14 ;  /* 0x00000001110e7824 */ /* 0x000fc800078e020e */
[----:B------:R-:W-:-:S05]  /*0890*/  IMAD R14, R14, R14, RZ ;  /* 0x0000000e0e0e7224 */ /* 0x000fca00078e02ff */
[----:B--2---:R-:W-:-:S13]  /*08a0*/  ISETP.GT.AND P0, PT, R14, R15, PT ;  /* 0x0000000f0e00720c */ /* 0x004fda0003f04270 */
[----:B------:R-:W-:Y:S05]  /*08b0*/  @P0 BRA `(.L_x_56) ;  /* 0x0000000000100947 */ /* 0x000fea0003800000 */
[----:B------:R2:W-:Y:S01]  /*08c0*/  STG.E desc[UR4][R10.64], R14 ;  /* 0x0000000e0a007986 */ /* 0x0005e2000c101904 */
[----:B------:R-:W-:-:S05]  /*08d0*/  IMAD.IADD R13, R0, 0x1, R13 ;  /* 0x00000001000d7824 */ /* 0x000fca00078e020d */
[----:B------:R-:W-:-:S13]  /*08e0*/  ISETP.GE.AND P0, PT, R13, R16, PT ;  /* 0x000000100d00720c */ /* 0x000fda0003f06270 */
[----:B--2---:R-:W-:Y:S05]  /*08f0*/  @!P0 BRA `(.L_x_57) ;  /* 0xfffffffc00c48947 */ /* 0x004fea000383ffff */
.L_x_56:
[----:B------:R-:W-:Y:S05]  /*0900*/  BSYNC.RECONVERGENT B1 ;  /* 0x0000000000017941 */ /* 0x000fea0003800200 */
.L_x_55:
[----:B------:R-:W0:Y:S01]  /*0910*/  LDCU UR6, c[0x0][0x390] ;  /* 0x00007200ff0677ac */ /* 0x000e220008000800 */
[----:B------:R-:W-:-:S05]  /*0920*/  IMAD.IADD R7, R2, 0x1, R7 ;  /* 0x0000000102077824 */ /* 0x000fca00078e0207 */
[----:B0-----:R-:W-:-:S13]  /*0930*/  ISETP.GE.AND P0, PT, R7, UR6, PT ;  /* 0x0000000607007c0c */ /* 0x001fda000bf06270 */
[----:B------:R-:W-:Y:S05]  /*0940*/  @!P0 BRA `(.L_x_49) ;  /* 0xfffffffc00648947 */ /* 0x000fea000383ffff */
.L_x_48:
[----:B------:R-:W-:Y:S05]  /*0950*/  BSYNC.RECONVERGENT B0 ;  /* 0x0000000000007941 */ /* 0x000fea0003800200 */
.L_x_47:
[----:B------:R-:W-:Y:S01]  /*0960*/  ISETP.GE.AND P0, PT, R3, RZ, PT ;  /* 0x000000ff0300720c */ /* 0x000fe20003f06270 */
[----:B------:R-:W0:Y:S01]  /*0970*/  LDCU UR9, c[0x0][0x394] ;  /* 0x00007280ff0977ac */ /* 0x000e220008000800 */
[----:B------:R-:W1:Y:S11]  /*0980*/  LDCU UR8, c[0x0][0x38c] ;  /* 0x00007180ff0877ac */ /* 0x000e760008000800 */
[----:B01----:R-:W-:Y:S05]  /*0990*/  @!P0 EXIT ;  /* 0x000000000000894d */ /* 0x003fea0003800000 */
.L_x_61:
        /* <DEDUP_REMOVED lines=12> */
[----:B------:R-:W-:Y:S05]  /*0a60*/  @P0 EXIT ;  /* 0x000000000000094d */ /* 0x000fea0003800000 */
[----:B------:R-:W-:Y:S01]  /*0a70*/  ISETP.GE.AND P0, PT, R6, RZ, PT ;  /* 0x000000ff0600720c */ /* 0x000fe20003f06270 */
[----:B------:R-:W-:-:S12]  /*0a80*/  BSSY.RECONVERGENT B0, `(.L_x_58) ;  /* 0x0000012000007945 */ /* 0x000fd80003800200 */
[----:B------:R-:W-:Y:S05]  /*0a90*/  @!P0 BRA `(.L_x_59) ;  /* 0x0000000000408947 */ /* 0x000fea0003800000 */
[----:B------:R-:W0:Y:S01]  /*0aa0*/  LDC.64 R8, c[0x0][0x380] ;  /* 0x0000e000ff087b82 */ /* 0x000e220000000a00 */
[----:B------:R-:W-:-:S07]  /*0ab0*/  MOV R5, R6 ;  /* 0x0000000600057202 */ /* 0x000fce0000000f00 */
.L_x_60:
        /* <DEDUP_REMOVED lines=14> */
.L_x_59:
[----:B------:R-:W-:Y:S05]  /*0ba0*/  BSYNC.RECONVERGENT B0 ;  /* 0x0000000000007941 */ /* 0x000fea0003800200 */
.L_x_58:
[----:B------:R-:W-:-:S05]  /*0bb0*/  IMAD.IADD R3, R3, 0x1, -R2 ;  /* 0x0000000103037824 */ /* 0x000fca00078e0a02 */
[----:B------:R-:W-:-:S13]  /*0bc0*/  ISETP.GT.AND P0, PT, R3, -0x1, PT ;  /* 0xffffffff0300780c */ /* 0x000fda0003f04270 */
[----:B------:R-:W-:Y:S05]  /*0bd0*/  @P0 BRA `(.L_x_61) ;  /* 0xfffffffc00700947 */ /* 0x000fea000383ffff */
[----:B------:R-:W-:Y:S05]  /*0be0*/  EXIT ;  /* 0x000000000000794d */ /* 0x000fea0003800000 */
.L_x_62:
        /* <DEDUP_REMOVED lines=9> */
.L_x_65:


//--------------------- .text._Z11iniciarMapaPiii --------------------------
	.section	.text._Z11iniciarMapaPiii,"ax",@progbits
	.align	128
        .global         _Z11iniciarMapaPiii
        .type           _Z11iniciarMapaPiii,@function
        .size           _Z11iniciarMapaPiii,(.L_x_66 - _Z11iniciarMapaPiii)
        .other          _Z11iniciarMapaPiii,@"STO_CUDA_ENTRY STV_DEFAULT"
_Z11iniciarMapaPiii:
.text._Z11iniciarMapaPiii:
[----:B------:R-:W-:Y:S01]  /*0000*/  LDC R1, c[0x0][0x37c] ;  /* 0x0000df00ff017b82 */ /* 0x000fe20000000800 */
[----:B------:R-:W0:Y:S07]  /*0010*/  S2R R3, SR_TID.Y ;  /* 0x0000000000037919 */ /* 0x000e2e0000002200 */
[----:B------:R-:W-:Y:S01]  /*0020*/  S2UR UR4, SR_CTAID.X ;  /* 0x00000000000479c3 */ /* 0x000fe20000002500 */
[----:B------:R-:W1:Y:S01]  /*0030*/  LDCU UR6, c[0x0][0x370] ;  /* 0x00006e00ff0677ac */ /* 0x000e620008000800 */
[----:B------:R-:W2:Y:S01]  /*0040*/  S2R R5, SR_TID.X ;  /* 0x0000000000057919 */ /* 0x000ea20000002100 */
[----:B------:R-:W2:Y:S05]  /*0050*/  LDCU UR7, c[0x0][0x360] ;  /* 0x00006c00ff0777ac */ /* 0x000eaa0008000800 */
[----:B------:R-:W1:Y:S01]  /*0060*/  S2UR UR5, SR_CTAID.Y ;  /* 0x00000000000579c3 */ /* 0x000e620000002600 */
[----:B------:R-:W3:Y:S07]  /*0070*/  LDCU.64 UR8, c[0x0][0x388] ;  /* 0x00007100ff0877ac */ /* 0x000eee0008000a00 */
[----:B------:R-:W0:Y:S01]  /*0080*/  LDC R0, c[0x0][0x364] ;  /* 0x0000d900ff007b82 */ /* 0x000e220000000800 */
[----:B-1----:R-:W-:-:S06]  /*0090*/  UIMAD UR4, UR5, UR6, UR4 ;  /* 0x00000006050472a4 */ /* 0x002fcc000f8e0204 */
[----:B0-----:R-:W-:Y:S01]  /*00a0*/  IMAD R0, R0, UR4, R3 ;  /* 0x0000000400007c24 */ /* 0x001fe2000f8e0203 */
[----:B---3--:R-:W-:-:S03]  /*00b0*/  UIMAD UR4, UR9, UR8, URZ ;  /* 0x00000008090472a4 */ /* 0x008fc6000f8e02ff */
[----:B--2---:R-:W-:-:S05]  /*00c0*/  IMAD R5, R0, UR7, R5 ;  /* 0x0000000700057c24 */ /* 0x004fca000f8e0205 */
[----:B------:R-:W-:-:S13]  /*00d0*/  ISETP.GE.AND P0, PT, R5, UR4, PT ;  /* 0x0000000405007c0c */ /* 0x000fda000bf06270 */
[----:B------:R-:W-:Y:S05]  /*00e0*/  @P0 EXIT ;  /* 0x000000000000094d */ /* 0x000fea0003800000 */
[----:B------:R-:W0:Y:S01]  /*00f0*/  LDC.64 R2, c[0x0][0x380] ;  /* 0x0000e000ff027b82 */ /* 0x000e220000000a00 */
[----:B------:R-:W1:Y:S01]  /*0100*/  LDCU.64 UR4, c[0x0][0x358] ;  /* 0x00006b00ff0477ac */ /* 0x000e620008000a00 */
[----:B------:R-:W-:Y:S01]  /*0110*/  MOV R7, 0x7fffffff ;  /* 0x7fffffff00077802 */ /* 0x000fe20000000f00 */
[----:B0-----:R-:W-:-:S05]  /*0120*/  IMAD.WIDE R2, R5, 0x4, R2 ;  /* 0x0000000405027825 */ /* 0x001fca00078e0202 */
[----:B-1----:R-:W-:Y:S01]  /*0130*/  STG.E desc[UR4][R2.64], R7 ;  /* 0x0000000702007986 */ /* 0x002fe2000c101904 */
[----:B------:R-:W-:Y:S05]  /*0140*/  EXIT ;  /* 0x000000000000794d */ /* 0x000fea0003800000 */
.L_x_63:
        /* <DEDUP_REMOVED lines=11> */
.L_x_66:


//--------------------- .nv.shared._Z10max_kernelILj256EEvPiS0_S0_S0_i --------------------------
	.section	.nv.shared._Z10max_kernelILj256EEvPiS0_S0_S0_i,"aw",@nobits
	.sectionflags	@""
	.align	16
	.zero		1024


//--------------------- .nv.shared.reserved.0     --------------------------
	.section	.nv.shared.reserved.0,"aw",@nobits
	.weak		__nv_reservedSMEM_offset_0_alias
	.size		__nv_reservedSMEM_offset_0_alias, 0, 64
	.other		__nv_reservedSMEM_offset_0_alias,@"STO_CUDA_RESERVED_SHARED STV_DEFAULT"
__nv_reservedSMEM_offset_0_alias:
	.zero		0
	.zero		64


//--------------------- .nv.shared._Z17actualizar_kernelPi6Antenaii --------------------------
	.section	.nv.shared._Z17actualizar_kernelPi6Antenaii,"aw",@nobits
	.sectionflags	@""
	.align	16
	.zero		1024


//--------------------- .nv.shared._Z11iniciarMapaPiii --------------------------
	.section	.nv.shared._Z11iniciarMapaPiii,"aw",@nobits
	.sectionflags	@""
	.align	16
	.zero		1024


//--------------------- .nv.constant0._Z10max_kernelILj256EEvPiS0_S0_S0_i --------------------------
	.section	.nv.constant0._Z10max_kernelILj256EEvPiS0_S0_S0_i,"a",@progbits
	.sectionflags	@""
	.align	4
.nv.constant0._Z10max_kernelILj256EEvPiS0_S0_S0_i:
	.zero		932


//--------------------- .nv.constant0._Z17actualizar_kernelPi6Antenaii --------------------------
	.section	.nv.constant0._Z17actualizar_kernelPi6Antenaii,"a",@progbits
	.sectionflags	@""
	.align	4
.nv.constant0._Z17actualizar_kernelPi6Antenaii:
	.zero		920


//--------------------- .nv.constant0._Z11iniciarMapaPiii --------------------------
	.section	.nv.constant0._Z11iniciarMapaPiii,"a",@progbits
	.sectionflags	@""
	.align	4
.nv.constant0._Z11iniciarMapaPiii:
	.zero		912


//--------------------- SYMBOLS --------------------------

	.type		.nv.reservedSmem.offset0,@object
	.size		.nv.reservedSmem.offset0,0x4
	.type		.nv.reservedSmem.cap,@object
	.size		.nv.reservedSmem.cap,0x4
